	.target	sm_100a

	.elftype	@"ET_EXEC"


//--------------------- .note.nv.tkinfo           --------------------------
	.section	.note.nv.tkinfo,"",@"SHT_NOTE"
	.sectionflags	@"SHF_NOTE_NV_TKINFO"
	.tkinfo
        /*0018*/ 	.word	0x00000002
        /*0030*/ 	.string	""
        /*0030*/ 	.string	"ptxas"
        /*0030*/ 	.string	"Cuda compilation tools, release 13.0, V13.0.88"
        /*0030*/ 	.string	"Build cuda_13.0.r13.0/compiler.36424714_0"
        /*0030*/ 	.string	"-arch sm_100a -m 64 "



//--------------------- .note.nv.cuinfo           --------------------------
	.section	.note.nv.cuinfo,"",@"SHT_NOTE"
	.sectionflags	@"SHF_NOTE_NV_CUINFO"
        /*0018*/ 	.short	0x0002
        /*001a*/ 	.short	0x0064
        /*001c*/ 	.short	0x0082
	.zero		2


//--------------------- .nv.info                  --------------------------
	.section	.nv.info,"",@"SHT_CUDA_INFO"
	.align	4


	//----- nvinfo : EIATTR_REGCOUNT
	.align		4
        /*0000*/ 	.byte	0x04, 0x2f
        /*0002*/ 	.short	(.L_19 - .L_18)
	.align		4
.L_18:
        /*0004*/ 	.word	index@(_ZN7cutlass13device_kernelINS_4gemm6kernel13GemmUniversalIN4cute5tupleIJiiiiEEENS1_10collective13CollectiveMmaINS1_35MainloopSm100TmaUmmaWarpSpecializedILi27ELi2ELi4ENS5_IJNS4_1CILi1EEESB_SB_EEEEENS5_IJNSA_ILi64EEESE_SE_EEENS_12float_e4m3_tENS5_IJlSB_lEEENS_12float_e5m2_tENS5_IJSB_llEEENS4_8TiledMMAINS4_8MMA_AtomIJNS4_10MMA_TraitsINS4_19SM100_MMA_F8F6F4_SSEJSG_SI_fSE_SE_NS4_17integral_constantINS4_4UMMA5MajorELSQ_0EEENSO_ISQ_LSQ_1EEENSO_INSP_7ScaleInELST_0EEESU_EEEEEENS4_6LayoutISC_NS5_IJNSA_ILi0EEESY_SY_EEEEENS5_IJNS4_10UnderscoreES11_S11_EEEEENS4_13SM90_TMA_LOADENS4_14ComposedLayoutINS4_7SwizzleILi2ELi4ELi3EEENS4_18smem_ptr_flag_bitsILi8EEENSX_INS5_IJNSA_ILi8EEESE_EEENS5_IJSE_SB_EEEEEEEvNS4_8identityES14_NS15_IS17_S19_NSX_INS5_IJSE_S1A_EEENS5_IJSB_SE_EEEEEEEvS1F_EENS_8epilogue10collective18CollectiveEpilogueINS1L_23Sm100TmaWarpSpecializedILi1ELi1ELi32ELb0ELb0EEEJSF_NS5_IJNSX_ISE_SB_EES1Q_EEESG_SH_SG_SH_NS1L_6fusion15FusionCallbacksIS1P_NS1S_17LinearCombinationISG_fSG_fLNS_15FloatRoundStyleE2EEESF_S1R_JEEENS4_5SM1004TMEM4LOAD26SM100_TMEM_LOAD_16dp32b32xES14_S1E_NS4_39AutoVectorizingCopyWithAssumedAlignmentILi128EEENS4_14SM90_TMA_STOREES1E_S23_S23_EEEvvEEEEvNT_6ParamsE)
        /*0008*/ 	.word	0x00000078


	//----- nvinfo : EIATTR_FRAME_SIZE
	.align		4
.L_19:
        /*000c*/ 	.byte	0x04, 0x11
        /*000e*/ 	.short	(.L_21 - .L_20)
	.align		4
.L_20:
        /*0010*/ 	.word	index@($__internal_2_$__cuda_sm10x_tcgen05_guardrail_trap_unallocated_columns_being_dealloced)
        /*0014*/ 	.word	0x00000000


	//----- nvinfo : EIATTR_FRAME_SIZE
	.align		4
.L_21:
        /*0018*/ 	.byte	0x04, 0x11
        /*001a*/ 	.short	(.L_23 - .L_22)
	.align		4
.L_22:
        /*001c*/ 	.word	index@($__internal_1_$__cuda_sm10x_tcgen05_guardrail_trap_phase_invalid_during_alloc)
        /*0020*/ 	.word	0x00000000


	//----- nvinfo : EIATTR_FRAME_SIZE
	.align		4
.L_23:
        /*0024*/ 	.byte	0x04, 0x11
        /*0026*/ 	.short	(.L_25 - .L_24)
	.align		4
.L_24:
        /*0028*/ 	.word	index@($__internal_0_$__cuda_sm10x_tcgen05_guardrail_trap_col_being_dealloced_not_returned_by_alloc)
        /*002c*/ 	.word	0x00000000


	//----- nvinfo : EIATTR_FRAME_SIZE
	.align		4
.L_25:
        /*0030*/ 	.byte	0x04, 0x11
        /*0032*/ 	.short	(.L_27 - .L_26)
	.align		4
.L_26:
        /*0034*/ 	.word	index@(_ZN7cutlass13device_kernelINS_4gemm6kernel13GemmUniversalIN4cute5tupleIJiiiiEEENS1_10collective13CollectiveMmaINS1_35MainloopSm100TmaUmmaWarpSpecializedILi27ELi2ELi4ENS5_IJNS4_1CILi1EEESB_SB_EEEEENS5_IJNSA_ILi64EEESE_SE_EEENS_12float_e4m3_tENS5_IJlSB_lEEENS_12float_e5m2_tENS5_IJSB_llEEENS4_8TiledMMAINS4_8MMA_AtomIJNS4_10MMA_TraitsINS4_19SM100_MMA_F8F6F4_SSEJSG_SI_fSE_SE_NS4_17integral_constantINS4_4UMMA5MajorELSQ_0EEENSO_ISQ_LSQ_1EEENSO_INSP_7ScaleInELST_0EEESU_EEEEEENS4_6LayoutISC_NS5_IJNSA_ILi0EEESY_SY_EEEEENS5_IJNS4_10UnderscoreES11_S11_EEEEENS4_13SM90_TMA_LOADENS4_14ComposedLayoutINS4_7SwizzleILi2ELi4ELi3EEENS4_18smem_ptr_flag_bitsILi8EEENSX_INS5_IJNSA_ILi8EEESE_EEENS5_IJSE_SB_EEEEEEEvNS4_8identityES14_NS15_IS17_S19_NSX_INS5_IJSE_S1A_EEENS5_IJSB_SE_EEEEEEEvS1F_EENS_8epilogue10collective18CollectiveEpilogueINS1L_23Sm100TmaWarpSpecializedILi1ELi1ELi32ELb0ELb0EEEJSF_NS5_IJNSX_ISE_SB_EES1Q_EEESG_SH_SG_SH_NS1L_6fusion15FusionCallbacksIS1P_NS1S_17LinearCombinationISG_fSG_fLNS_15FloatRoundStyleE2EEESF_S1R_JEEENS4_5SM1004TMEM4LOAD26SM100_TMEM_LOAD_16dp32b32xES14_S1E_NS4_39AutoVectorizingCopyWithAssumedAlignmentILi128EEENS4_14SM90_TMA_STOREES1E_S23_S23_EEEvvEEEEvNT_6ParamsE)
        /*0038*/ 	.word	0x00000000


	//----- nvinfo : EIATTR_MIN_STACK_SIZE
	.align		4
.L_27:
        /*003c*/ 	.byte	0x04, 0x12
        /*003e*/ 	.short	(.L_29 - .L_28)
	.align		4
.L_28:
        /*0040*/ 	.word	index@(_ZN7cutlass13device_kernelINS_4gemm6kernel13GemmUniversalIN4cute5tupleIJiiiiEEENS1_10collective13CollectiveMmaINS1_35MainloopSm100TmaUmmaWarpSpecializedILi27ELi2ELi4ENS5_IJNS4_1CILi1EEESB_SB_EEEEENS5_IJNSA_ILi64EEESE_SE_EEENS_12float_e4m3_tENS5_IJlSB_lEEENS_12float_e5m2_tENS5_IJSB_llEEENS4_8TiledMMAINS4_8MMA_AtomIJNS4_10MMA_TraitsINS4_19SM100_MMA_F8F6F4_SSEJSG_SI_fSE_SE_NS4_17integral_constantINS4_4UMMA5MajorELSQ_0EEENSO_ISQ_LSQ_1EEENSO_INSP_7ScaleInELST_0EEESU_EEEEEENS4_6LayoutISC_NS5_IJNSA_ILi0EEESY_SY_EEEEENS5_IJNS4_10UnderscoreES11_S11_EEEEENS4_13SM90_TMA_LOADENS4_14ComposedLayoutINS4_7SwizzleILi2ELi4ELi3EEENS4_18smem_ptr_flag_bitsILi8EEENSX_INS5_IJNSA_ILi8EEESE_EEENS5_IJSE_SB_EEEEEEEvNS4_8identityES14_NS15_IS17_S19_NSX_INS5_IJSE_S1A_EEENS5_IJSB_SE_EEEEEEEvS1F_EENS_8epilogue10collective18CollectiveEpilogueINS1L_23Sm100TmaWarpSpecializedILi1ELi1ELi32ELb0ELb0EEEJSF_NS5_IJNSX_ISE_SB_EES1Q_EEESG_SH_SG_SH_NS1L_6fusion15FusionCallbacksIS1P_NS1S_17LinearCombinationISG_fSG_fLNS_15FloatRoundStyleE2EEESF_S1R_JEEENS4_5SM1004TMEM4LOAD26SM100_TMEM_LOAD_16dp32b32xES14_S1E_NS4_39AutoVectorizingCopyWithAssumedAlignmentILi128EEENS4_14SM90_TMA_STOREES1E_S23_S23_EEEvvEEEEvNT_6ParamsE)
        /*0044*/ 	.word	0x00000000
.L_29:


//--------------------- .nv.compat                --------------------------
	.section	.nv.compat,"",@"SHT_CUDA_COMPAT_INFO"
	.align	4
        /*0000*/ 	.byte	0x02, 0x09, 0x01, 0x00, 0x02, 0x02, 0x02, 0x00, 0x02, 0x05, 0x05, 0x00, 0x03, 0x07, 0x01, 0x01
        /*0010*/ 	.byte	0x02, 0x03, 0x01, 0x00, 0x02, 0x06, 0x01, 0x00, 0x04, 0x0b, 0x08, 0x00, 0x09, 0x00, 0x00, 0x00
        /*0020*/ 	.byte	0x00, 0x00, 0x00, 0x00


//--------------------- .nv.info._ZN7cutlass13device_kernelINS_4gemm6kernel13GemmUniversalIN4cute5tupleIJiiiiEEENS1_10collective13CollectiveMmaINS1_35MainloopSm100TmaUmmaWarpSpecializedILi27ELi2ELi4ENS5_IJNS4_1CILi1EEESB_SB_EEEEENS5_IJNSA_ILi64EEESE_SE_EEENS_12float_e4m3_tENS5_IJlSB_lEEENS_12float_e5m2_tENS5_IJSB_llEEENS4_8TiledMMAINS4_8MMA_AtomIJNS4_10MMA_TraitsINS4_19SM100_MMA_F8F6F4_SSEJSG_SI_fSE_SE_NS4_17integral_constantINS4_4UMMA5MajorELSQ_0EEENSO_ISQ_LSQ_1EEENSO_INSP_7ScaleInELST_0EEESU_EEEEEENS4_6LayoutISC_NS5_IJNSA_ILi0EEESY_SY_EEEEENS5_IJNS4_10UnderscoreES11_S11_EEEEENS4_13SM90_TMA_LOADENS4_14ComposedLayoutINS4_7SwizzleILi2ELi4ELi3EEENS4_18smem_ptr_flag_bitsILi8EEENSX_INS5_IJNSA_ILi8EEESE_EEENS5_IJSE_SB_EEEEEEEvNS4_8identityES14_NS15_IS17_S19_NSX_INS5_IJSE_S1A_EEENS5_IJSB_SE_EEEEEEEvS1F_EENS_8epilogue10collective18CollectiveEpilogueINS1L_23Sm100TmaWarpSpecializedILi1ELi1ELi32ELb0ELb0EEEJSF_NS5_IJNSX_ISE_SB_EES1Q_EEESG_SH_SG_SH_NS1L_6fusion15FusionCallbacksIS1P_NS1S_17LinearCombinationISG_fSG_fLNS_15FloatRoundStyleE2EEESF_S1R_JEEENS4_5SM1004TMEM4LOAD26SM100_TMEM_LOAD_16dp32b32xES14_S1E_NS4_39AutoVectorizingCopyWithAssumedAlignmentILi128EEENS4_14SM90_TMA_STOREES1E_S23_S23_EEEvvEEEEvNT_6ParamsE --------------------------
	.section	.nv.info._ZN7cutlass13device_kernelINS_4gemm6kernel13GemmUniversalIN4cute5tupleIJiiiiEEENS1_10collective13CollectiveMmaINS1_35MainloopSm100TmaUmmaWarpSpecializedILi27ELi2ELi4ENS5_IJNS4_1CILi1EEESB_SB_EEEEENS5_IJNSA_ILi64EEESE_SE_EEENS_12float_e4m3_tENS5_IJlSB_lEEENS_12float_e5m2_tENS5_IJSB_llEEENS4_8TiledMMAINS4_8MMA_AtomIJNS4_10MMA_TraitsINS4_19SM100_MMA_F8F6F4_SSEJSG_SI_fSE_SE_NS4_17integral_constantINS4_4UMMA5MajorELSQ_0EEENSO_ISQ_LSQ_1EEENSO_INSP_7ScaleInELST_0EEESU_EEEEEENS4_6LayoutISC_NS5_IJNSA_ILi0EEESY_SY_EEEEENS5_IJNS4_10UnderscoreES11_S11_EEEEENS4_13SM90_TMA_LOADENS4_14ComposedLayoutINS4_7SwizzleILi2ELi4ELi3EEENS4_18smem_ptr_flag_bitsILi8EEENSX_INS5_IJNSA_ILi8EEESE_EEENS5_IJSE_SB_EEEEEEEvNS4_8identityES14_NS15_IS17_S19_NSX_INS5_IJSE_S1A_EEENS5_IJSB_SE_EEEEEEEvS1F_EENS_8epilogue10collective18CollectiveEpilogueINS1L_23Sm100TmaWarpSpecializedILi1ELi1ELi32ELb0ELb0EEEJSF_NS5_IJNSX_ISE_SB_EES1Q_EEESG_SH_SG_SH_NS1L_6fusion15FusionCallbacksIS1P_NS1S_17LinearCombinationISG_fSG_fLNS_15FloatRoundStyleE2EEESF_S1R_JEEENS4_5SM1004TMEM4LOAD26SM100_TMEM_LOAD_16dp32b32xES14_S1E_NS4_39AutoVectorizingCopyWithAssumedAlignmentILi128EEENS4_14SM90_TMA_STOREES1E_S23_S23_EEEvvEEEEvNT_6ParamsE,"",@"SHT_CUDA_INFO"
	.sectionflags	@""
	.align	4


	//----- nvinfo : EIATTR_CUDA_API_VERSION
	.align		4
        /*0000*/ 	.byte	0x04, 0x37
        /*0002*/ 	.short	(.L_31 - .L_30)
.L_30:
        /*0004*/ 	.word	0x00000082


	//----- nvinfo : EIATTR_KPARAM_INFO
	.align		4
.L_31:
        /*0008*/ 	.byte	0x04, 0x17
        /*000a*/ 	.short	(.L_33 - .L_32)
.L_32:
        /*000c*/ 	.word	0x00000000
        /*0010*/ 	.short	0x0000
        /*0012*/ 	.short	0x0000
        /*0014*/ 	.byte	0x00, 0xf0, 0x01, 0x20


	//----- nvinfo : EIATTR_AT_ENTRY_FRAGMENTS
	.align		4
.L_33:
        /*0018*/ 	.byte	0x04, 0x4f
        /*001a*/ 	.short	(.L_35 - .L_34)


	//   ....[0]....
.L_34:
        /*001c*/ 	.word	0x00000006


	//----- nvinfo : EIATTR_RESERVED_SMEM_USED
	.align		4
.L_35:
        /*0020*/ 	.byte	0x01, 0x41
	.zero		2


	//----- nvinfo : EIATTR_SPARSE_MMA_MASK
	.align		4
        /*0024*/ 	.byte	0x03, 0x50
        /*0026*/ 	.short	0x0000


	//----- nvinfo : EIATTR_TCGEN05_1CTA_USED
	.align		4
        /*0028*/ 	.byte	0x01, 0x51
	.zero		2


	//----- nvinfo : EIATTR_MAXREG_COUNT
	.align		4
        /*002c*/ 	.byte	0x03, 0x1b
        /*002e*/ 	.short	0x00ff


	//----- nvinfo : EIATTR_NUM_BARRIERS
	.align		4
        /*0030*/ 	.byte	0x02, 0x4c
        /*0032*/ 	.byte	0x07
	.zero		1


	//----- nvinfo : EIATTR_EXTERNS
	.align		4
        /*0034*/ 	.byte	0x04, 0x0f
        /*0036*/ 	.short	(.L_37 - .L_36)


	//   ....[0]....
	.align		4
.L_36:
        /*0038*/ 	.word	index@(__assertfail)


	//----- nvinfo : EIATTR_MERCURY_ISA_VERSION
	.align		4
.L_37:
        /*003c*/ 	.byte	0x03, 0x5f
        /*003e*/ 	.short	0x0101


	//----- nvinfo : EIATTR_INT_WARP_WIDE_INSTR_OFFSETS
	.align		4
        /*0040*/ 	.byte	0x04, 0x31
        /*0042*/ 	.short	(.L_39 - .L_38)


	//   ....[0]....
.L_38:
        /*0044*/ 	.word	0x00002070


	//   ....[1]....
        /*0048*/ 	.word	0x00004720


	//   ....[2]....
        /*004c*/ 	.word	0x00004740


	//   ....[3]....
        /*0050*/ 	.word	0x00004770


	//   ....[4]....
        /*0054*/ 	.word	0x00005180


	//   ....[5]....
        /*0058*/ 	.word	0x00005270


	//----- nvinfo : EIATTR_COOP_GROUP_MASK_REGIDS
	.align		4
.L_39:
        /*005c*/ 	.byte	0x04, 0x29
        /*005e*/ 	.short	(.L_41 - .L_40)


	//   ....[0]....
.L_40:
        /*0060*/ 	.word	0xffffffff


	//   ....[1]....
        /*0064*/ 	.word	0xffffffff


	//   ....[2]....
        /*0068*/ 	.word	0xffffffff


	//   ....[3]....
        /*006c*/ 	.word	0xffffffff


	//   ....[4]....
        /*0070*/ 	.word	0xffffffff


	//   ....[5]....
        /*0074*/ 	.word	0xffffffff


	//   ....[6]....
        /*0078*/ 	.word	0xffffffff


	//   ....[7]....
        /*007c*/ 	.word	0xffffffff


	//   ....[8]....
        /*0080*/ 	.word	0xffffffff


	//   ....[9]....
        /*0084*/ 	.word	0xffffffff


	//   ....[10]....
        /*0088*/ 	.word	0xffffffff


	//   ....[11]....
        /*008c*/ 	.word	0xffffffff


	//   ....[12]....
        /*0090*/ 	.word	0xffffffff


	//----- nvinfo : EIATTR_COOP_GROUP_INSTR_OFFSETS
	.align		4
.L_41:
        /*0094*/ 	.byte	0x04, 0x28
        /*0096*/ 	.short	(.L_43 - .L_42)


	//   ....[0]....
.L_42:
        /*0098*/ 	.word	0x00000090


	//   ....[1]....
        /*009c*/ 	.word	0x000004d0


	//   ....[2]....
        /*00a0*/ 	.word	0x00000950


	//   ....[3]....
        /*00a4*/ 	.word	0x00000a90


	//   ....[4]....
        /*00a8*/ 	.word	0x00000b90


	//   ....[5]....
        /*00ac*/ 	.word	0x00000d00


	//   ....[6]....
        /*00b0*/ 	.word	0x00000ea0


	//   ....[7]....
        /*00b4*/ 	.word	0x00001f50


	//   ....[8]....
        /*00b8*/ 	.word	0x00003a20


	//   ....[9]....
        /*00bc*/ 	.word	0x00003c30


	//   ....[10]....
        /*00c0*/ 	.word	0x00003c60


	//   ....[11]....
        /*00c4*/ 	.word	0x00004600


	//   ....[12]....
        /*00c8*/ 	.word	0x00004830


	//----- nvinfo : EIATTR_VRC_CTA_INIT_COUNT
	.align		4
.L_43:
        /*00cc*/ 	.byte	0x02, 0x4a
        /*00ce*/ 	.byte	0x80
	.zero		1


	//----- nvinfo : EIATTR_SYSCALL_OFFSETS
	.align		4
        /*00d0*/ 	.byte	0x04, 0x46
        /*00d2*/ 	.short	(.L_45 - .L_44)


	//   ....[0]....
.L_44:
        /*00d4*/ 	.word	0x00005c90


	//   ....[1]....
        /*00d8*/ 	.word	0x00005dd0


	//   ....[2]....
        /*00dc*/ 	.word	0x00006530


	//----- nvinfo : EIATTR_MBARRIER_INSTR_OFFSETS
	.align		4
.L_45:
        /*00e0*/ 	.byte	0x04, 0x39
        /*00e2*/ 	.short	(.L_47 - .L_46)


	//   ....[0]....
.L_46:
        /*00e4*/ 	.word	0x000005d0
        /*00e8*/ 	.word	0x000000ff
        /*00ec*/ 	.word	0x00000000
        /*00f0*/ 	.short	0x0100
        /*00f2*/ 	.byte	0x05
	.zero		1


	//   ....[1]....
        /*00f4*/ 	.word	0x000005e0
        /*00f8*/ 	.word	0x000000ff
        /*00fc*/ 	.word	0x000000d8
        /*0100*/ 	.short	0x0100
        /*0102*/ 	.byte	0x05
	.zero		1


	//   ....[2]....
        /*0104*/ 	.word	0x000005f0
        /*0108*/ 	.word	0x000000ff
        /*010c*/ 	.word	0x00000008
        /*0110*/ 	.short	0x0100
        /*0112*/ 	.byte	0x05
	.zero		1


	//   ....[3]....
        /*0114*/ 	.word	0x00000600
        /*0118*/ 	.word	0x000000ff
        /*011c*/ 	.word	0x000000e0
        /*0120*/ 	.short	0x0100
        /*0122*/ 	.byte	0x05
	.zero		1


	//   ....[4]....
        /*0124*/ 	.word	0x00000610
        /*0128*/ 	.word	0x000000ff
        /*012c*/ 	.word	0x00000010
        /*0130*/ 	.short	0x0100
        /*0132*/ 	.byte	0x05
	.zero		1


	//   ....[5]....
        /*0134*/ 	.word	0x00000620
        /*0138*/ 	.word	0x000000ff
        /*013c*/ 	.word	0x000000e8
        /*0140*/ 	.short	0x0100
        /*0142*/ 	.byte	0x05
	.zero		1


	//   ....[6]....
        /*0144*/ 	.word	0x00000630
        /*0148*/ 	.word	0x000000ff
        /*014c*/ 	.word	0x00000018
        /*0150*/ 	.short	0x0100
        /*0152*/ 	.byte	0x05
	.zero		1


	//   ....[7]....
        /*0154*/ 	.word	0x00000640
        /*0158*/ 	.word	0x000000ff
        /*015c*/ 	.word	0x000000f0
        /*0160*/ 	.short	0x0100
        /*0162*/ 	.byte	0x05
	.zero		1


	//   ....[8]....
        /*0164*/ 	.word	0x00000650
        /*0168*/ 	.word	0x000000ff
        /*016c*/ 	.word	0x00000020
        /*0170*/ 	.short	0x0100
        /*0172*/ 	.byte	0x05
	.zero		1


	//   ....[9]....
        /*0174*/ 	.word	0x00000660
        /*0178*/ 	.word	0x000000ff
        /*017c*/ 	.word	0x000000f8
        /*0180*/ 	.short	0x0100
        /*0182*/ 	.byte	0x05
	.zero		1


	//   ....[10]....
        /*0184*/ 	.word	0x00000670
        /*0188*/ 	.word	0x000000ff
        /*018c*/ 	.word	0x00000028
        /*0190*/ 	.short	0x0100
        /*0192*/ 	.byte	0x05
	.zero		1


	//   ....[11]....
        /*0194*/ 	.word	0x00000680
        /*0198*/ 	.word	0x000000ff
        /*019c*/ 	.word	0x00000100
        /*01a0*/ 	.short	0x0100
        /*01a2*/ 	.byte	0x05
	.zero		1


	//   ....[12]....
        /*01a4*/ 	.word	0x00000690
        /*01a8*/ 	.word	0x000000ff
        /*01ac*/ 	.word	0x00000030
        /*01b0*/ 	.short	0x0100
        /*01b2*/ 	.byte	0x05
	.zero		1


	//   ....[13]....
        /*01b4*/ 	.word	0x000006a0
        /*01b8*/ 	.word	0x000000ff
        /*01bc*/ 	.word	0x00000108
        /*01c0*/ 	.short	0x0100
        /*01c2*/ 	.byte	0x05
	.zero		1


	//   ....[14]....
        /*01c4*/ 	.word	0x000006b0
        /*01c8*/ 	.word	0x000000ff
        /*01cc*/ 	.word	0x00000038
        /*01d0*/ 	.short	0x0100
        /*01d2*/ 	.byte	0x05
	.zero		1


	//   ....[15]....
        /*01d4*/ 	.word	0x000006c0
        /*01d8*/ 	.word	0x000000ff
        /*01dc*/ 	.word	0x00000110
        /*01e0*/ 	.short	0x0100
        /*01e2*/ 	.byte	0x05
	.zero		1


	//   ....[16]....
        /*01e4*/ 	.word	0x000006d0
        /*01e8*/ 	.word	0x000000ff
        /*01ec*/ 	.word	0x00000040
        /*01f0*/ 	.short	0x0100
        /*01f2*/ 	.byte	0x05
	.zero		1


	//   ....[17]....
        /*01f4*/ 	.word	0x000006e0
        /*01f8*/ 	.word	0x000000ff
        /*01fc*/ 	.word	0x00000118
        /*0200*/ 	.short	0x0100
        /*0202*/ 	.byte	0x05
	.zero		1


	//   ....[18]....
        /*0204*/ 	.word	0x000006f0
        /*0208*/ 	.word	0x000000ff
        /*020c*/ 	.word	0x00000048
        /*0210*/ 	.short	0x0100
        /*0212*/ 	.byte	0x05
	.zero		1


	//   ....[19]....
        /*0214*/ 	.word	0x00000700
        /*0218*/ 	.word	0x000000ff
        /*021c*/ 	.word	0x00000120
        /*0220*/ 	.short	0x0100
        /*0222*/ 	.byte	0x05
	.zero		1


	//   ....[20]....
        /*0224*/ 	.word	0x00000710
        /*0228*/ 	.word	0x000000ff
        /*022c*/ 	.word	0x00000050
        /*0230*/ 	.short	0x0100
        /*0232*/ 	.byte	0x05
	.zero		1


	//   ....[21]....
        /*0234*/ 	.word	0x00000720
        /*0238*/ 	.word	0x000000ff
        /*023c*/ 	.word	0x00000128
        /*0240*/ 	.short	0x0100
        /*0242*/ 	.byte	0x05
	.zero		1


	//   ....[22]....
        /*0244*/ 	.word	0x00000730
        /*0248*/ 	.word	0x000000ff
        /*024c*/ 	.word	0x00000058
        /*0250*/ 	.short	0x0100
        /*0252*/ 	.byte	0x05
	.zero		1


	//   ....[23]....
        /*0254*/ 	.word	0x00000740
        /*0258*/ 	.word	0x000000ff
        /*025c*/ 	.word	0x00000130
        /*0260*/ 	.short	0x0100
        /*0262*/ 	.byte	0x05
	.zero		1


	//   ....[24]....
        /*0264*/ 	.word	0x00000750
        /*0268*/ 	.word	0x000000ff
        /*026c*/ 	.word	0x00000060
        /*0270*/ 	.short	0x0100
        /*0272*/ 	.byte	0x05
	.zero		1


	//   ....[25]....
        /*0274*/ 	.word	0x00000760
        /*0278*/ 	.word	0x000000ff
        /*027c*/ 	.word	0x00000138
        /*0280*/ 	.short	0x0100
        /*0282*/ 	.byte	0x05
	.zero		1


	//   ....[26]....
        /*0284*/ 	.word	0x00000770
        /*0288*/ 	.word	0x000000ff
        /*028c*/ 	.word	0x00000068
        /*0290*/ 	.short	0x0100
        /*0292*/ 	.byte	0x05
	.zero		1


	//   ....[27]....
        /*0294*/ 	.word	0x00000780
        /*0298*/ 	.word	0x000000ff
        /*029c*/ 	.word	0x00000140
        /*02a0*/ 	.short	0x0100
        /*02a2*/ 	.byte	0x05
	.zero		1


	//   ....[28]....
        /*02a4*/ 	.word	0x00000790
        /*02a8*/ 	.word	0x000000ff
        /*02ac*/ 	.word	0x00000070
        /*02b0*/ 	.short	0x0100
        /*02b2*/ 	.byte	0x05
	.zero		1


	//   ....[29]....
        /*02b4*/ 	.word	0x000007a0
        /*02b8*/ 	.word	0x000000ff
        /*02bc*/ 	.word	0x00000148
        /*02c0*/ 	.short	0x0100
        /*02c2*/ 	.byte	0x05
	.zero		1


	//   ....[30]....
        /*02c4*/ 	.word	0x000007b0
        /*02c8*/ 	.word	0x000000ff
        /*02cc*/ 	.word	0x00000078
        /*02d0*/ 	.short	0x0100
        /*02d2*/ 	.byte	0x05
	.zero		1


	//   ....[31]....
        /*02d4*/ 	.word	0x000007c0
        /*02d8*/ 	.word	0x000000ff
        /*02dc*/ 	.word	0x00000150
        /*02e0*/ 	.short	0x0100
        /*02e2*/ 	.byte	0x05
	.zero		1


	//   ....[32]....
        /*02e4*/ 	.word	0x000007d0
        /*02e8*/ 	.word	0x000000ff
        /*02ec*/ 	.word	0x00000080
        /*02f0*/ 	.short	0x0100
        /*02f2*/ 	.byte	0x05
	.zero		1


	//   ....[33]....
        /*02f4*/ 	.word	0x000007e0
        /*02f8*/ 	.word	0x000000ff
        /*02fc*/ 	.word	0x00000158
        /*0300*/ 	.short	0x0100
        /*0302*/ 	.byte	0x05
	.zero		1


	//   ....[34]....
        /*0304*/ 	.word	0x000007f0
        /*0308*/ 	.word	0x000000ff
        /*030c*/ 	.word	0x00000088
        /*0310*/ 	.short	0x0100
        /*0312*/ 	.byte	0x05
	.zero		1


	//   ....[35]....
        /*0314*/ 	.word	0x00000800
        /*0318*/ 	.word	0x000000ff
        /*031c*/ 	.word	0x00000160
        /*0320*/ 	.short	0x0100
        /*0322*/ 	.byte	0x05
	.zero		1


	//   ....[36]....
        /*0324*/ 	.word	0x00000810
        /*0328*/ 	.word	0x000000ff
        /*032c*/ 	.word	0x00000090
        /*0330*/ 	.short	0x0100
        /*0332*/ 	.byte	0x05
	.zero		1


	//   ....[37]....
        /*0334*/ 	.word	0x00000820
        /*0338*/ 	.word	0x000000ff
        /*033c*/ 	.word	0x00000168
        /*0340*/ 	.short	0x0100
        /*0342*/ 	.byte	0x05
	.zero		1


	//   ....[38]....
        /*0344*/ 	.word	0x00000830
        /*0348*/ 	.word	0x000000ff
        /*034c*/ 	.word	0x00000098
        /*0350*/ 	.short	0x0100
        /*0352*/ 	.byte	0x05
	.zero		1


	//   ....[39]....
        /*0354*/ 	.word	0x00000840
        /*0358*/ 	.word	0x000000ff
        /*035c*/ 	.word	0x00000170
        /*0360*/ 	.short	0x0100
        /*0362*/ 	.byte	0x05
	.zero		1


	//   ....[40]....
        /*0364*/ 	.word	0x00000850
        /*0368*/ 	.word	0x000000ff
        /*036c*/ 	.word	0x000000a0
        /*0370*/ 	.short	0x0100
        /*0372*/ 	.byte	0x05
	.zero		1


	//   ....[41]....
        /*0374*/ 	.word	0x00000860
        /*0378*/ 	.word	0x000000ff
        /*037c*/ 	.word	0x00000178
        /*0380*/ 	.short	0x0100
        /*0382*/ 	.byte	0x05
	.zero		1


	//   ....[42]....
        /*0384*/ 	.word	0x00000870
        /*0388*/ 	.word	0x000000ff
        /*038c*/ 	.word	0x000000a8
        /*0390*/ 	.short	0x0100
        /*0392*/ 	.byte	0x05
	.zero		1


	//   ....[43]....
        /*0394*/ 	.word	0x00000880
        /*0398*/ 	.word	0x000000ff
        /*039c*/ 	.word	0x00000180
        /*03a0*/ 	.short	0x0100
        /*03a2*/ 	.byte	0x05
	.zero		1


	//   ....[44]....
        /*03a4*/ 	.word	0x00000890
        /*03a8*/ 	.word	0x000000ff
        /*03ac*/ 	.word	0x000000b0
        /*03b0*/ 	.short	0x0100
        /*03b2*/ 	.byte	0x05
	.zero		1


	//   ....[45]....
        /*03b4*/ 	.word	0x000008a0
        /*03b8*/ 	.word	0x000000ff
        /*03bc*/ 	.word	0x00000188
        /*03c0*/ 	.short	0x0100
        /*03c2*/ 	.byte	0x05
	.zero		1


	//   ....[46]....
        /*03c4*/ 	.word	0x000008b0
        /*03c8*/ 	.word	0x000000ff
        /*03cc*/ 	.word	0x000000b8
        /*03d0*/ 	.short	0x0100
        /*03d2*/ 	.byte	0x05
	.zero		1


	//   ....[47]....
        /*03d4*/ 	.word	0x000008c0
        /*03d8*/ 	.word	0x000000ff
        /*03dc*/ 	.word	0x00000190
        /*03e0*/ 	.short	0x0100
        /*03e2*/ 	.byte	0x05
	.zero		1


	//   ....[48]....
        /*03e4*/ 	.word	0x000008d0
        /*03e8*/ 	.word	0x000000ff
        /*03ec*/ 	.word	0x000000c0
        /*03f0*/ 	.short	0x0100
        /*03f2*/ 	.byte	0x05
	.zero		1


	//   ....[49]....
        /*03f4*/ 	.word	0x000008e0
        /*03f8*/ 	.word	0x000000ff
        /*03fc*/ 	.word	0x00000198
        /*0400*/ 	.short	0x0100
        /*0402*/ 	.byte	0x05
	.zero		1


	//   ....[50]....
        /*0404*/ 	.word	0x000008f0
        /*0408*/ 	.word	0x000000ff
        /*040c*/ 	.word	0x000000c8
        /*0410*/ 	.short	0x0100
        /*0412*/ 	.byte	0x05
	.zero		1


	//   ....[51]....
        /*0414*/ 	.word	0x00000900
        /*0418*/ 	.word	0x000000ff
        /*041c*/ 	.word	0x000001a0
        /*0420*/ 	.short	0x0100
        /*0422*/ 	.byte	0x05
	.zero		1


	//   ....[52]....
        /*0424*/ 	.word	0x00000910
        /*0428*/ 	.word	0x000000ff
        /*042c*/ 	.word	0x000000d0
        /*0430*/ 	.short	0x0100
        /*0432*/ 	.byte	0x05
	.zero		1


	//   ....[53]....
        /*0434*/ 	.word	0x00000920
        /*0438*/ 	.word	0x000000ff
        /*043c*/ 	.word	0x000001a8
        /*0440*/ 	.short	0x0100
        /*0442*/ 	.byte	0x05
	.zero		1


	//   ....[54]....
        /*0444*/ 	.word	0x00000a60
        /*0448*/ 	.word	0x000000ff
        /*044c*/ 	.word	0x000001b0
        /*0450*/ 	.short	0x0100
        /*0452*/ 	.byte	0x06
	.zero		1


	//   ....[55]....
        /*0454*/ 	.word	0x00000a70
        /*0458*/ 	.word	0x000000ff
        /*045c*/ 	.word	0x000001b8
        /*0460*/ 	.short	0x0100
        /*0462*/ 	.byte	0x06
	.zero		1


	//   ....[56]....
        /*0464*/ 	.word	0x00000b60
        /*0468*/ 	.word	0x000000ff
        /*046c*/ 	.word	0x000001c0
        /*0470*/ 	.short	0x0100
        /*0472*/ 	.byte	0x05
	.zero		1


	//   ....[57]....
        /*0474*/ 	.word	0x00000b70
        /*0478*/ 	.word	0x000000ff
        /*047c*/ 	.word	0x000001c8
        /*0480*/ 	.short	0x0100
        /*0482*/ 	.byte	0x05
	.zero		1


	//   ....[58]....
        /*0484*/ 	.word	0x00000cb0
        /*0488*/ 	.word	0x000000ff
        /*048c*/ 	.word	0x000001d0
        /*0490*/ 	.short	0x0100
        /*0492*/ 	.byte	0x05
	.zero		1


	//   ....[59]....
        /*0494*/ 	.word	0x00000cc0
        /*0498*/ 	.word	0x000000ff
        /*049c*/ 	.word	0x000001e0
        /*04a0*/ 	.short	0x0100
        /*04a2*/ 	.byte	0x05
	.zero		1


	//   ....[60]....
        /*04a4*/ 	.word	0x00000cd0
        /*04a8*/ 	.word	0x000000ff
        /*04ac*/ 	.word	0x000001d8
        /*04b0*/ 	.short	0x0100
        /*04b2*/ 	.byte	0x05
	.zero		1


	//   ....[61]....
        /*04b4*/ 	.word	0x00000ce0
        /*04b8*/ 	.word	0x000000ff
        /*04bc*/ 	.word	0x000001e8
        /*04c0*/ 	.short	0x0100
        /*04c2*/ 	.byte	0x05
	.zero		1


	//   ....[62]....
        /*04c4*/ 	.word	0x00000e10
        /*04c8*/ 	.word	0x000000ff
        /*04cc*/ 	.word	0x000001f0
        /*04d0*/ 	.short	0x0100
        /*04d2*/ 	.byte	0x06
	.zero		1


	//   ....[63]....
        /*04d4*/ 	.word	0x00000e20
        /*04d8*/ 	.word	0x000000ff
        /*04dc*/ 	.word	0x00000210
        /*04e0*/ 	.short	0x0100
        /*04e2*/ 	.byte	0x06
	.zero		1


	//   ....[64]....
        /*04e4*/ 	.word	0x00000e30
        /*04e8*/ 	.word	0x000000ff
        /*04ec*/ 	.word	0x000001f8
        /*04f0*/ 	.short	0x0100
        /*04f2*/ 	.byte	0x06
	.zero		1


	//   ....[65]....
        /*04f4*/ 	.word	0x00000e40
        /*04f8*/ 	.word	0x000000ff
        /*04fc*/ 	.word	0x00000218
        /*0500*/ 	.short	0x0100
        /*0502*/ 	.byte	0x06
	.zero		1


	//   ....[66]....
        /*0504*/ 	.word	0x00000e50
        /*0508*/ 	.word	0x000000ff
        /*050c*/ 	.word	0x00000200
        /*0510*/ 	.short	0x0100
        /*0512*/ 	.byte	0x06
	.zero		1


	//   ....[67]....
        /*0514*/ 	.word	0x00000e60
        /*0518*/ 	.word	0x000000ff
        /*051c*/ 	.word	0x00000220
        /*0520*/ 	.short	0x0100
        /*0522*/ 	.byte	0x06
	.zero		1


	//   ....[68]....
        /*0524*/ 	.word	0x00000e70
        /*0528*/ 	.word	0x000000ff
        /*052c*/ 	.word	0x00000208
        /*0530*/ 	.short	0x0100
        /*0532*/ 	.byte	0x06
	.zero		1


	//   ....[69]....
        /*0534*/ 	.word	0x00000e80
        /*0538*/ 	.word	0x000000ff
        /*053c*/ 	.word	0x00000228
        /*0540*/ 	.short	0x0100
        /*0542*/ 	.byte	0x06
	.zero		1


	//   ....[70]....
        /*0544*/ 	.word	0x00000f70
        /*0548*/ 	.word	0x000000ff
        /*054c*/ 	.word	0x00000230
        /*0550*/ 	.short	0x0100
        /*0552*/ 	.byte	0x05
	.zero		1


	//   ....[71]....
        /*0554*/ 	.word	0x00000f80
        /*0558*/ 	.word	0x000000ff
        /*055c*/ 	.word	0x00000240
        /*0560*/ 	.short	0x0100
        /*0562*/ 	.byte	0x05
	.zero		1


	//   ....[72]....
        /*0564*/ 	.word	0x00000f90
        /*0568*/ 	.word	0x000000ff
        /*056c*/ 	.word	0x00000238
        /*0570*/ 	.short	0x0100
        /*0572*/ 	.byte	0x05
	.zero		1


	//   ....[73]....
        /*0574*/ 	.word	0x00000fa0
        /*0578*/ 	.word	0x000000ff
        /*057c*/ 	.word	0x00000248
        /*0580*/ 	.short	0x0100
        /*0582*/ 	.byte	0x05
	.zero		1


	//   ....[74]....
        /*0584*/ 	.word	0x00001870
        /*0588*/ 	.word	0x00000003
        /*058c*/ 	.word	0x00000240
        /*0590*/ 	.short	0x010a
        /*0592*/ 	.byte	0xff
	.zero		1


	//   ....[75]....
        /*0594*/ 	.word	0x000018a0
        /*0598*/ 	.word	0x00000003
        /*059c*/ 	.word	0x00000230
        /*05a0*/ 	.short	0x0101
        /*05a2*/ 	.byte	0xff
	.zero		1


	//   ....[76]....
        /*05a4*/ 	.word	0x00001970
        /*05a8*/ 	.word	0x000000ff
        /*05ac*/ 	.word	0x000000d8
        /*05b0*/ 	.short	0x010a
        /*05b2*/ 	.byte	0x08
	.zero		1


	//   ....[77]....
        /*05b4*/ 	.word	0x00001a10
        /*05b8*/ 	.word	0x000000ff
        /*05bc*/ 	.word	0x000000d8
        /*05c0*/ 	.short	0x010a
        /*05c2*/ 	.byte	0x21
	.zero		1


	//   ....[78]....
        /*05c4*/ 	.word	0x00001b70
        /*05c8*/ 	.word	0x000000ff
        /*05cc*/ 	.word	0x000000d8
        /*05d0*/ 	.short	0x010a
        /*05d2*/ 	.byte	0x08
	.zero		1


	//   ....[79]....
        /*05d4*/ 	.word	0x00001c60
        /*05d8*/ 	.word	0x000000ff
        /*05dc*/ 	.word	0x000001c8
        /*05e0*/ 	.short	0x0101
        /*05e2*/ 	.byte	0x04
	.zero		1


	//   ....[80]....
        /*05e4*/ 	.word	0x00001c80
        /*05e8*/ 	.word	0x000000ff
        /*05ec*/ 	.word	0x000000d8
        /*05f0*/ 	.short	0x010a
        /*05f2*/ 	.byte	0x08
	.zero		1


	//   ....[81]....
        /*05f4*/ 	.word	0x00001d00
        /*05f8*/ 	.word	0x000000ff
        /*05fc*/ 	.word	0x000000d8
        /*0600*/ 	.short	0x010a
        /*0602*/ 	.byte	0x11
	.zero		1


	//   ....[82]....
        /*0604*/ 	.word	0x00001e60
        /*0608*/ 	.word	0x000000ff
        /*060c*/ 	.word	0x000000d8
        /*0610*/ 	.short	0x010a
        /*0612*/ 	.byte	0x08
	.zero		1


	//   ....[83]....
        /*0614*/ 	.word	0x00001f80
        /*0618*/ 	.word	0x00000002
        /*061c*/ 	.word	0x000001d0
        /*0620*/ 	.short	0x010a
        /*0622*/ 	.byte	0xff
	.zero		1


	//   ....[84]....
        /*0624*/ 	.word	0x00002040
        /*0628*/ 	.word	0x00000002
        /*062c*/ 	.word	0x00000000
        /*0630*/ 	.short	0x0101
        /*0632*/ 	.byte	0xff
	.zero		1


	//   ....[85]....
        /*0634*/ 	.word	0x000025a0
        /*0638*/ 	.word	0x000000ff
        /*063c*/ 	.word	0x00000000
        /*0640*/ 	.short	0x010a
        /*0642*/ 	.byte	0x05
	.zero		1


	//   ....[86]....
        /*0644*/ 	.word	0x00002630
        /*0648*/ 	.word	0x000000ff
        /*064c*/ 	.word	0x00000000
        /*0650*/ 	.short	0x010a
        /*0652*/ 	.byte	0x05
	.zero		1


	//   ....[87]....
        /*0654*/ 	.word	0x000026c0
        /*0658*/ 	.word	0x000000ff
        /*065c*/ 	.word	0x00000000
        /*0660*/ 	.short	0x010a
        /*0662*/ 	.byte	0x05
	.zero		1


	//   ....[88]....
        /*0664*/ 	.word	0x00002750
        /*0668*/ 	.word	0x000000ff
        /*066c*/ 	.word	0x00000000
        /*0670*/ 	.short	0x010a
        /*0672*/ 	.byte	0x05
	.zero		1


	//   ....[89]....
        /*0674*/ 	.word	0x000027e0
        /*0678*/ 	.word	0x000000ff
        /*067c*/ 	.word	0x00000000
        /*0680*/ 	.short	0x010a
        /*0682*/ 	.byte	0x05
	.zero		1


	//   ....[90]....
        /*0684*/ 	.word	0x00002870
        /*0688*/ 	.word	0x000000ff
        /*068c*/ 	.word	0x00000000
        /*0690*/ 	.short	0x010a
        /*0692*/ 	.byte	0x05
	.zero		1


	//   ....[91]....
        /*0694*/ 	.word	0x00002900
        /*0698*/ 	.word	0x000000ff
        /*069c*/ 	.word	0x00000000
        /*06a0*/ 	.short	0x010a
        /*06a2*/ 	.byte	0x05
	.zero		1


	//   ....[92]....
        /*06a4*/ 	.word	0x00002990
        /*06a8*/ 	.word	0x000000ff
        /*06ac*/ 	.word	0x00000000
        /*06b0*/ 	.short	0x010a
        /*06b2*/ 	.byte	0x05
	.zero		1


	//   ....[93]....
        /*06b4*/ 	.word	0x00002a20
        /*06b8*/ 	.word	0x000000ff
        /*06bc*/ 	.word	0x00000000
        /*06c0*/ 	.short	0x010a
        /*06c2*/ 	.byte	0x05
	.zero		1


	//   ....[94]....
        /*06c4*/ 	.word	0x00002ab0
        /*06c8*/ 	.word	0x000000ff
        /*06cc*/ 	.word	0x00000000
        /*06d0*/ 	.short	0x010a
        /*06d2*/ 	.byte	0x05
	.zero		1


	//   ....[95]....
        /*06d4*/ 	.word	0x00002b40
        /*06d8*/ 	.word	0x000000ff
        /*06dc*/ 	.word	0x00000000
        /*06e0*/ 	.short	0x010a
        /*06e2*/ 	.byte	0x05
	.zero		1


	//   ....[96]....
        /*06e4*/ 	.word	0x00002bd0
        /*06e8*/ 	.word	0x000000ff
        /*06ec*/ 	.word	0x00000000
        /*06f0*/ 	.short	0x010a
        /*06f2*/ 	.byte	0x05
	.zero		1


	//   ....[97]....
        /*06f4*/ 	.word	0x00002c60
        /*06f8*/ 	.word	0x000000ff
        /*06fc*/ 	.word	0x00000000
        /*0700*/ 	.short	0x010a
        /*0702*/ 	.byte	0x05
	.zero		1


	//   ....[98]....
        /*0704*/ 	.word	0x00002cf0
        /*0708*/ 	.word	0x000000ff
        /*070c*/ 	.word	0x00000000
        /*0710*/ 	.short	0x010a
        /*0712*/ 	.byte	0x05
	.zero		1


	//   ....[99]....
        /*0714*/ 	.word	0x00002d80
        /*0718*/ 	.word	0x000000ff
        /*071c*/ 	.word	0x00000000
        /*0720*/ 	.short	0x010a
        /*0722*/ 	.byte	0x05
	.zero		1


	//   ....[100]....
        /*0724*/ 	.word	0x00002e10
        /*0728*/ 	.word	0x000000ff
        /*072c*/ 	.word	0x00000000
        /*0730*/ 	.short	0x010a
        /*0732*/ 	.byte	0x05
	.zero		1


	//   ....[101]....
        /*0734*/ 	.word	0x00002ea0
        /*0738*/ 	.word	0x000000ff
        /*073c*/ 	.word	0x00000000
        /*0740*/ 	.short	0x010a
        /*0742*/ 	.byte	0x05
	.zero		1


	//   ....[102]....
        /*0744*/ 	.word	0x00002f30
        /*0748*/ 	.word	0x000000ff
        /*074c*/ 	.word	0x00000000
        /*0750*/ 	.short	0x010a
        /*0752*/ 	.byte	0x05
	.zero		1


	//   ....[103]....
        /*0754*/ 	.word	0x00002fc0
        /*0758*/ 	.word	0x000000ff
        /*075c*/ 	.word	0x00000000
        /*0760*/ 	.short	0x010a
        /*0762*/ 	.byte	0x05
	.zero		1


	//   ....[104]....
        /*0764*/ 	.word	0x00003050
        /*0768*/ 	.word	0x000000ff
        /*076c*/ 	.word	0x00000000
        /*0770*/ 	.short	0x010a
        /*0772*/ 	.byte	0x05
	.zero		1


	//   ....[105]....
        /*0774*/ 	.word	0x000030e0
        /*0778*/ 	.word	0x000000ff
        /*077c*/ 	.word	0x00000000
        /*0780*/ 	.short	0x010a
        /*0782*/ 	.byte	0x05
	.zero		1


	//   ....[106]....
        /*0784*/ 	.word	0x00003170
        /*0788*/ 	.word	0x000000ff
        /*078c*/ 	.word	0x00000000
        /*0790*/ 	.short	0x010a
        /*0792*/ 	.byte	0x05
	.zero		1


	//   ....[107]....
        /*0794*/ 	.word	0x00003200
        /*0798*/ 	.word	0x000000ff
        /*079c*/ 	.word	0x00000000
        /*07a0*/ 	.short	0x010a
        /*07a2*/ 	.byte	0x05
	.zero		1


	//   ....[108]....
        /*07a4*/ 	.word	0x00003290
        /*07a8*/ 	.word	0x000000ff
        /*07ac*/ 	.word	0x00000000
        /*07b0*/ 	.short	0x010a
        /*07b2*/ 	.byte	0x05
	.zero		1


	//   ....[109]....
        /*07b4*/ 	.word	0x00003320
        /*07b8*/ 	.word	0x000000ff
        /*07bc*/ 	.word	0x00000000
        /*07c0*/ 	.short	0x010a
        /*07c2*/ 	.byte	0x05
	.zero		1


	//   ....[110]....
        /*07c4*/ 	.word	0x000033b0
        /*07c8*/ 	.word	0x000000ff
        /*07cc*/ 	.word	0x00000000
        /*07d0*/ 	.short	0x010a
        /*07d2*/ 	.byte	0x05
	.zero		1


	//   ....[111]....
        /*07d4*/ 	.word	0x00003450
        /*07d8*/ 	.word	0x00000000
        /*07dc*/ 	.word	0x00000000
        /*07e0*/ 	.short	0x010a
        /*07e2*/ 	.byte	0xff
	.zero		1


	//   ....[112]....
        /*07e4*/ 	.word	0x00003570
        /*07e8*/ 	.word	0x00000000
        /*07ec*/ 	.word	0x00000230
        /*07f0*/ 	.short	0x010a
        /*07f2*/ 	.byte	0xff
	.zero		1


	//   ....[113]....
        /*07f4*/ 	.word	0x000035d0
        /*07f8*/ 	.word	0x00000004
        /*07fc*/ 	.word	0x00000000
        /*0800*/ 	.short	0x0101
        /*0802*/ 	.byte	0xff
	.zero		1


	//   ....[114]....
        /*0804*/ 	.word	0x000035f0
        /*0808*/ 	.word	0x000000ff
        /*080c*/ 	.word	0x000001e0
        /*0810*/ 	.short	0x010a
        /*0812*/ 	.byte	0x05
	.zero		1


	//   ....[115]....
        /*0814*/ 	.word	0x00003710
        /*0818*/ 	.word	0x00000000
        /*081c*/ 	.word	0x000001d0
        /*0820*/ 	.short	0x010a
        /*0822*/ 	.byte	0xff
	.zero		1


	//   ....[116]....
        /*0824*/ 	.word	0x00003820
        /*0828*/ 	.word	0x00000000
        /*082c*/ 	.word	0x00000000
        /*0830*/ 	.short	0x0101
        /*0832*/ 	.byte	0xff
	.zero		1


	//   ....[117]....
        /*0834*/ 	.word	0x000038b0
        /*0838*/ 	.word	0x000000ff
        /*083c*/ 	.word	0x000001e0
        /*0840*/ 	.short	0x0106
        /*0842*/ 	.byte	0x05
	.zero		1


	//   ....[118]....
        /*0844*/ 	.word	0x000038d0
        /*0848*/ 	.word	0x000000ff
        /*084c*/ 	.word	0x000001e0
        /*0850*/ 	.short	0x010a
        /*0852*/ 	.byte	0x05
	.zero		1


	//   ....[119]....
        /*0854*/ 	.word	0x00003960
        /*0858*/ 	.word	0x000000ff
        /*085c*/ 	.word	0x000001e0
        /*0860*/ 	.short	0x0106
        /*0862*/ 	.byte	0x04
	.zero		1


	//   ....[120]....
        /*0864*/ 	.word	0x000039a0
        /*0868*/ 	.word	0x00000000
        /*086c*/ 	.word	0x000001e0
        /*0870*/ 	.short	0x010a
        /*0872*/ 	.byte	0xff
	.zero		1


	//   ....[121]....
        /*0874*/ 	.word	0x00003e90
        /*0878*/ 	.word	0x00000000
        /*087c*/ 	.word	0x000001d0
        /*0880*/ 	.short	0x010a
        /*0882*/ 	.byte	0xff
	.zero		1


	//   ....[122]....
        /*0884*/ 	.word	0x00003f90
        /*0888*/ 	.word	0x00000003
        /*088c*/ 	.word	0x00000000
        /*0890*/ 	.short	0x0101
        /*0892*/ 	.byte	0xff
	.zero		1


	//   ....[123]....
        /*0894*/ 	.word	0x00003fa0
        /*0898*/ 	.word	0x000000ff
        /*089c*/ 	.word	0x00000000
        /*08a0*/ 	.short	0x010a
        /*08a2*/ 	.byte	0x04
	.zero		1


	//   ....[124]....
        /*08a4*/ 	.word	0x00004020
        /*08a8*/ 	.word	0x000000ff
        /*08ac*/ 	.word	0x00000210
        /*08b0*/ 	.short	0x010a
        /*08b2*/ 	.byte	0x08
	.zero		1


	//   ....[125]....
        /*08b4*/ 	.word	0x00004100
        /*08b8*/ 	.word	0x000000ff
        /*08bc*/ 	.word	0x00000000
        /*08c0*/ 	.short	0x010a
        /*08c2*/ 	.byte	0x07
	.zero		1


	//   ....[126]....
        /*08c4*/ 	.word	0x00004240
        /*08c8*/ 	.word	0x000000ff
        /*08cc*/ 	.word	0x00000000
        /*08d0*/ 	.short	0x010a
        /*08d2*/ 	.byte	0x04
	.zero		1


	//   ....[127]....
        /*08d4*/ 	.word	0x00004430
        /*08d8*/ 	.word	0x000000ff
        /*08dc*/ 	.word	0x00000000
        /*08e0*/ 	.short	0x010a
        /*08e2*/ 	.byte	0x05
	.zero		1


	//   ....[128]....
        /*08e4*/ 	.word	0x000044c0
        /*08e8*/ 	.word	0x000000ff
        /*08ec*/ 	.word	0x00000000
        /*08f0*/ 	.short	0x010a
        /*08f2*/ 	.byte	0x05
	.zero		1


	//   ....[129]....
        /*08f4*/ 	.word	0x00004550
        /*08f8*/ 	.word	0x000000ff
        /*08fc*/ 	.word	0x00000000
        /*0900*/ 	.short	0x010a
        /*0902*/ 	.byte	0x05
	.zero		1


	//   ....[130]....
        /*0904*/ 	.word	0x000045e0
        /*0908*/ 	.word	0x000000ff
        /*090c*/ 	.word	0x00000000
        /*0910*/ 	.short	0x010a
        /*0912*/ 	.byte	0x07
	.zero		1


	//   ....[131]....
        /*0914*/ 	.word	0x00004a20
        /*0918*/ 	.word	0x00000000
        /*091c*/ 	.word	0x000001d0
        /*0920*/ 	.short	0x010a
        /*0922*/ 	.byte	0xff
	.zero		1


	//   ....[132]....
        /*0924*/ 	.word	0x00004b10
        /*0928*/ 	.word	0x00000000
        /*092c*/ 	.word	0x00000000
        /*0930*/ 	.short	0x0101
        /*0932*/ 	.byte	0xff
	.zero		1


	//   ....[133]....
        /*0934*/ 	.word	0x00004e30
        /*0938*/ 	.word	0x000000ff
        /*093c*/ 	.word	0x000001c8
        /*0940*/ 	.short	0x010a
        /*0942*/ 	.byte	0x06
	.zero		1


	//   ....[134]....
        /*0944*/ 	.word	0x00004fb0
        /*0948*/ 	.word	0x000000ff
        /*094c*/ 	.word	0x000001b8
        /*0950*/ 	.short	0x010a
        /*0952*/ 	.byte	0x06
	.zero		1


	//   ....[135]....
        /*0954*/ 	.word	0x000052e0
        /*0958*/ 	.word	0x000000ff
        /*095c*/ 	.word	0x000001b0
        /*0960*/ 	.short	0x010b
        /*0962*/ 	.byte	0x06
	.zero		1


	//   ....[136]....
        /*0964*/ 	.word	0x00005300
        /*0968*/ 	.word	0x000000ff
        /*096c*/ 	.word	0x00000000
        /*0970*/ 	.short	0x0101
        /*0972*/ 	.byte	0x25
	.zero		1


	//   ....[137]....
        /*0974*/ 	.word	0x00005340
        /*0978*/ 	.word	0x00000000
        /*097c*/ 	.word	0x000001b8
        /*0980*/ 	.short	0x010a
        /*0982*/ 	.byte	0xff
	.zero		1


	//   ....[138]....
        /*0984*/ 	.word	0x000056a0
        /*0988*/ 	.word	0x00000000
        /*098c*/ 	.word	0x000001d0
        /*0990*/ 	.short	0x010a
        /*0992*/ 	.byte	0xff
	.zero		1


	//   ....[139]....
        /*0994*/ 	.word	0x000057b0
        /*0998*/ 	.word	0x00000000
        /*099c*/ 	.word	0x00000000
        /*09a0*/ 	.short	0x0101
        /*09a2*/ 	.byte	0xff
	.zero		1


	//   ....[140]....
        /*09a4*/ 	.word	0x00006160
        /*09a8*/ 	.word	0x000000ff
        /*09ac*/ 	.word	0x000001b0
        /*09b0*/ 	.short	0x010a
        /*09b2*/ 	.byte	0x2b
	.zero		1


	//   ....[141]....
        /*09b4*/ 	.word	0x00006180
        /*09b8*/ 	.word	0x0000005c
        /*09bc*/ 	.word	0x000001f0
        /*09c0*/ 	.short	0x010a
        /*09c2*/ 	.byte	0xff
	.zero		1


	//   ....[142]....
        /*09c4*/ 	.word	0x000062d0
        /*09c8*/ 	.word	0x000000ff
        /*09cc*/ 	.word	0x000001b0
        /*09d0*/ 	.short	0x010a
        /*09d2*/ 	.byte	0x2b
	.zero		1


	//   ....[143]....
        /*09d4*/ 	.word	0x000063b0
        /*09d8*/ 	.word	0x000000ff
        /*09dc*/ 	.word	0x00000000
        /*09e0*/ 	.short	0x0101
        /*09e2*/ 	.byte	0x04
	.zero		1


	//   ....[144]....
        /*09e4*/ 	.word	0x00006410
        /*09e8*/ 	.word	0x0000005c
        /*09ec*/ 	.word	0x000001f0
        /*09f0*/ 	.short	0x010a
        /*09f2*/ 	.byte	0xff
	.zero		1


	//   ....[145]....
        /*09f4*/ 	.word	0x000067e0
        /*09f8*/ 	.word	0x000000ff
        /*09fc*/ 	.word	0x00000000
        /*0a00*/ 	.short	0x0101
        /*0a02*/ 	.byte	0x05
	.zero		1


	//   ....[146]....
        /*0a04*/ 	.word	0x00007070
        /*0a08*/ 	.word	0x00000003
        /*0a0c*/ 	.word	0x00000240
        /*0a10*/ 	.short	0x010a
        /*0a12*/ 	.byte	0xff
	.zero		1


	//   ....[147]....
        /*0a14*/ 	.word	0x000070d0
        /*0a18*/ 	.word	0x00000002
        /*0a1c*/ 	.word	0x000000d8
        /*0a20*/ 	.short	0x010a
        /*0a22*/ 	.byte	0xff
	.zero		1


	//   ....[148]....
        /*0a24*/ 	.word	0x00007130
        /*0a28*/ 	.word	0x00000002
        /*0a2c*/ 	.word	0x000000d8
        /*0a30*/ 	.short	0x010a
        /*0a32*/ 	.byte	0xff
	.zero		1


	//   ....[149]....
        /*0a34*/ 	.word	0x00007180
        /*0a38*/ 	.word	0x00000002
        /*0a3c*/ 	.word	0x000001d0
        /*0a40*/ 	.short	0x010a
        /*0a42*/ 	.byte	0xff
	.zero		1


	//   ....[150]....
        /*0a44*/ 	.word	0x000071e0
        /*0a48*/ 	.word	0x00000000
        /*0a4c*/ 	.word	0x00000000
        /*0a50*/ 	.short	0x010a
        /*0a52*/ 	.byte	0xff
	.zero		1


	//   ....[151]....
        /*0a54*/ 	.word	0x00007240
        /*0a58*/ 	.word	0x00000000
        /*0a5c*/ 	.word	0x00000000
        /*0a60*/ 	.short	0x010a
        /*0a62*/ 	.byte	0xff
	.zero		1


	//   ....[152]....
        /*0a64*/ 	.word	0x000072a0
        /*0a68*/ 	.word	0x00000000
        /*0a6c*/ 	.word	0x00000000
        /*0a70*/ 	.short	0x010a
        /*0a72*/ 	.byte	0xff
	.zero		1


	//   ....[153]....
        /*0a74*/ 	.word	0x00007300
        /*0a78*/ 	.word	0x00000000
        /*0a7c*/ 	.word	0x00000000
        /*0a80*/ 	.short	0x010a
        /*0a82*/ 	.byte	0xff
	.zero		1


	//   ....[154]....
        /*0a84*/ 	.word	0x00007360
        /*0a88*/ 	.word	0x00000000
        /*0a8c*/ 	.word	0x00000000
        /*0a90*/ 	.short	0x010a
        /*0a92*/ 	.byte	0xff
	.zero		1


	//   ....[155]....
        /*0a94*/ 	.word	0x000073c0
        /*0a98*/ 	.word	0x00000000
        /*0a9c*/ 	.word	0x00000000
        /*0aa0*/ 	.short	0x010a
        /*0aa2*/ 	.byte	0xff
	.zero		1


	//   ....[156]....
        /*0aa4*/ 	.word	0x00007420
        /*0aa8*/ 	.word	0x00000000
        /*0aac*/ 	.word	0x00000000
        /*0ab0*/ 	.short	0x010a
        /*0ab2*/ 	.byte	0xff
	.zero		1


	//   ....[157]....
        /*0ab4*/ 	.word	0x00007480
        /*0ab8*/ 	.word	0x00000000
        /*0abc*/ 	.word	0x00000000
        /*0ac0*/ 	.short	0x010a
        /*0ac2*/ 	.byte	0xff
	.zero		1


	//   ....[158]....
        /*0ac4*/ 	.word	0x000074e0
        /*0ac8*/ 	.word	0x00000000
        /*0acc*/ 	.word	0x00000000
        /*0ad0*/ 	.short	0x010a
        /*0ad2*/ 	.byte	0xff
	.zero		1


	//   ....[159]....
        /*0ad4*/ 	.word	0x00007540
        /*0ad8*/ 	.word	0x00000000
        /*0adc*/ 	.word	0x00000000
        /*0ae0*/ 	.short	0x010a
        /*0ae2*/ 	.byte	0xff
	.zero		1


	//   ....[160]....
        /*0ae4*/ 	.word	0x000075a0
        /*0ae8*/ 	.word	0x00000000
        /*0aec*/ 	.word	0x00000000
        /*0af0*/ 	.short	0x010a
        /*0af2*/ 	.byte	0xff
	.zero		1


	//   ....[161]....
        /*0af4*/ 	.word	0x00007600
        /*0af8*/ 	.word	0x00000000
        /*0afc*/ 	.word	0x00000000
        /*0b00*/ 	.short	0x010a
        /*0b02*/ 	.byte	0xff
	.zero		1


	//   ....[162]....
        /*0b04*/ 	.word	0x00007660
        /*0b08*/ 	.word	0x00000000
        /*0b0c*/ 	.word	0x00000000
        /*0b10*/ 	.short	0x010a
        /*0b12*/ 	.byte	0xff
	.zero		1


	//   ....[163]....
        /*0b14*/ 	.word	0x000076c0
        /*0b18*/ 	.word	0x00000000
        /*0b1c*/ 	.word	0x00000000
        /*0b20*/ 	.short	0x010a
        /*0b22*/ 	.byte	0xff
	.zero		1


	//   ....[164]....
        /*0b24*/ 	.word	0x00007720
        /*0b28*/ 	.word	0x00000000
        /*0b2c*/ 	.word	0x00000000
        /*0b30*/ 	.short	0x010a
        /*0b32*/ 	.byte	0xff
	.zero		1


	//   ....[165]....
        /*0b34*/ 	.word	0x00007780
        /*0b38*/ 	.word	0x00000000
        /*0b3c*/ 	.word	0x00000000
        /*0b40*/ 	.short	0x010a
        /*0b42*/ 	.byte	0xff
	.zero		1


	//   ....[166]....
        /*0b44*/ 	.word	0x000077e0
        /*0b48*/ 	.word	0x00000000
        /*0b4c*/ 	.word	0x00000000
        /*0b50*/ 	.short	0x010a
        /*0b52*/ 	.byte	0xff
	.zero		1


	//   ....[167]....
        /*0b54*/ 	.word	0x00007840
        /*0b58*/ 	.word	0x00000000
        /*0b5c*/ 	.word	0x00000000
        /*0b60*/ 	.short	0x010a
        /*0b62*/ 	.byte	0xff
	.zero		1


	//   ....[168]....
        /*0b64*/ 	.word	0x000078a0
        /*0b68*/ 	.word	0x00000000
        /*0b6c*/ 	.word	0x00000000
        /*0b70*/ 	.short	0x010a
        /*0b72*/ 	.byte	0xff
	.zero		1


	//   ....[169]....
        /*0b74*/ 	.word	0x00007900
        /*0b78*/ 	.word	0x00000000
        /*0b7c*/ 	.word	0x00000000
        /*0b80*/ 	.short	0x010a
        /*0b82*/ 	.byte	0xff
	.zero		1


	//   ....[170]....
        /*0b84*/ 	.word	0x00007960
        /*0b88*/ 	.word	0x00000000
        /*0b8c*/ 	.word	0x00000000
        /*0b90*/ 	.short	0x010a
        /*0b92*/ 	.byte	0xff
	.zero		1


	//   ....[171]....
        /*0b94*/ 	.word	0x000079c0
        /*0b98*/ 	.word	0x00000000
        /*0b9c*/ 	.word	0x00000000
        /*0ba0*/ 	.short	0x010a
        /*0ba2*/ 	.byte	0xff
	.zero		1


	//   ....[172]....
        /*0ba4*/ 	.word	0x00007a20
        /*0ba8*/ 	.word	0x00000000
        /*0bac*/ 	.word	0x00000000
        /*0bb0*/ 	.short	0x010a
        /*0bb2*/ 	.byte	0xff
	.zero		1


	//   ....[173]....
        /*0bb4*/ 	.word	0x00007a80
        /*0bb8*/ 	.word	0x00000000
        /*0bbc*/ 	.word	0x00000000
        /*0bc0*/ 	.short	0x010a
        /*0bc2*/ 	.byte	0xff
	.zero		1


	//   ....[174]....
        /*0bc4*/ 	.word	0x00007ae0
        /*0bc8*/ 	.word	0x00000000
        /*0bcc*/ 	.word	0x00000000
        /*0bd0*/ 	.short	0x010a
        /*0bd2*/ 	.byte	0xff
	.zero		1


	//   ....[175]....
        /*0bd4*/ 	.word	0x00007b40
        /*0bd8*/ 	.word	0x00000000
        /*0bdc*/ 	.word	0x00000000
        /*0be0*/ 	.short	0x010a
        /*0be2*/ 	.byte	0xff
	.zero		1


	//   ....[176]....
        /*0be4*/ 	.word	0x00007b90
        /*0be8*/ 	.word	0x00000000
        /*0bec*/ 	.word	0x00000230
        /*0bf0*/ 	.short	0x010a
        /*0bf2*/ 	.byte	0xff
	.zero		1


	//   ....[177]....
        /*0bf4*/ 	.word	0x00007bf0
        /*0bf8*/ 	.word	0x00000000
        /*0bfc*/ 	.word	0x000001e0
        /*0c00*/ 	.short	0x010a
        /*0c02*/ 	.byte	0xff
	.zero		1


	//   ....[178]....
        /*0c04*/ 	.word	0x00007c40
        /*0c08*/ 	.word	0x00000000
        /*0c0c*/ 	.word	0x000001d0
        /*0c10*/ 	.short	0x010a
        /*0c12*/ 	.byte	0xff
	.zero		1


	//   ....[179]....
        /*0c14*/ 	.word	0x00007ca0
        /*0c18*/ 	.word	0x00000000
        /*0c1c*/ 	.word	0x000001e0
        /*0c20*/ 	.short	0x010a
        /*0c22*/ 	.byte	0xff
	.zero		1


	//   ....[180]....
        /*0c24*/ 	.word	0x00007cf0
        /*0c28*/ 	.word	0x00000000
        /*0c2c*/ 	.word	0x000001d0
        /*0c30*/ 	.short	0x010a
        /*0c32*/ 	.byte	0xff
	.zero		1


	//   ....[181]....
        /*0c34*/ 	.word	0x00007d50
        /*0c38*/ 	.word	0x00000003
        /*0c3c*/ 	.word	0x00000210
        /*0c40*/ 	.short	0x010a
        /*0c42*/ 	.byte	0xff
	.zero		1


	//   ....[182]....
        /*0c44*/ 	.word	0x00007db0
        /*0c48*/ 	.word	0x00000000
        /*0c4c*/ 	.word	0x00000000
        /*0c50*/ 	.short	0x010a
        /*0c52*/ 	.byte	0xff
	.zero		1


	//   ....[183]....
        /*0c54*/ 	.word	0x00007e10
        /*0c58*/ 	.word	0x00000000
        /*0c5c*/ 	.word	0x00000000
        /*0c60*/ 	.short	0x010a
        /*0c62*/ 	.byte	0xff
	.zero		1


	//   ....[184]....
        /*0c64*/ 	.word	0x00007e70
        /*0c68*/ 	.word	0x00000000
        /*0c6c*/ 	.word	0x00000000
        /*0c70*/ 	.short	0x010a
        /*0c72*/ 	.byte	0xff
	.zero		1


	//   ....[185]....
        /*0c74*/ 	.word	0x00007ed0
        /*0c78*/ 	.word	0x00000000
        /*0c7c*/ 	.word	0x00000000
        /*0c80*/ 	.short	0x010a
        /*0c82*/ 	.byte	0xff
	.zero		1


	//   ....[186]....
        /*0c84*/ 	.word	0x00007f30
        /*0c88*/ 	.word	0x00000000
        /*0c8c*/ 	.word	0x00000000
        /*0c90*/ 	.short	0x010a
        /*0c92*/ 	.byte	0xff
	.zero		1


	//   ....[187]....
        /*0c94*/ 	.word	0x00007f80
        /*0c98*/ 	.word	0x00000000
        /*0c9c*/ 	.word	0x000001d0
        /*0ca0*/ 	.short	0x010a
        /*0ca2*/ 	.byte	0xff
	.zero		1


	//   ....[188]....
        /*0ca4*/ 	.word	0x00007fe0
        /*0ca8*/ 	.word	0x00000000
        /*0cac*/ 	.word	0x000001c8
        /*0cb0*/ 	.short	0x010a
        /*0cb2*/ 	.byte	0xff
	.zero		1


	//   ....[189]....
        /*0cb4*/ 	.word	0x00008040
        /*0cb8*/ 	.word	0x00000003
        /*0cbc*/ 	.word	0x000001b8
        /*0cc0*/ 	.short	0x010a
        /*0cc2*/ 	.byte	0xff
	.zero		1


	//   ....[190]....
        /*0cc4*/ 	.word	0x00008090
        /*0cc8*/ 	.word	0x00000000
        /*0ccc*/ 	.word	0x000001d0
        /*0cd0*/ 	.short	0x010a
        /*0cd2*/ 	.byte	0xff
	.zero		1


	//   ....[191]....
        /*0cd4*/ 	.word	0x000080f0
        /*0cd8*/ 	.word	0x00000000
        /*0cdc*/ 	.word	0x000001b0
        /*0ce0*/ 	.short	0x010a
        /*0ce2*/ 	.byte	0xff
	.zero		1


	//   ....[192]....
        /*0ce4*/ 	.word	0x00008140
        /*0ce8*/ 	.word	0x0000005c
        /*0cec*/ 	.word	0x000001f0
        /*0cf0*/ 	.short	0x010a
        /*0cf2*/ 	.byte	0xff
	.zero		1


	//----- nvinfo : EIATTR_NUM_MBARRIERS
	.align		4
.L_47:
        /*0cf4*/ 	.byte	0x03, 0x38
        /*0cf6*/ 	.short	0x004a


	//----- nvinfo : EIATTR_EXIT_INSTR_OFFSETS
	.align		4
        /*0cf8*/ 	.byte	0x04, 0x1c
        /*0cfa*/ 	.short	(.L_49 - .L_48)


	//   ....[0]....
.L_48:
        /*0cfc*/ 	.word	0x00003480


	//   ....[1]....
        /*0d00*/ 	.word	0x00003970


	//   ....[2]....
        /*0d04*/ 	.word	0x000039d0


	//   ....[3]....
        /*0d08*/ 	.word	0x00004840


	//   ....[4]....
        /*0d0c*/ 	.word	0x00005370


	//   ....[5]....
        /*0d10*/ 	.word	0x000053b0


	//   ....[6]....
        /*0d14*/ 	.word	0x00007060


	//----- nvinfo : EIATTR_MAX_THREADS
	.align		4
.L_49:
        /*0d18*/ 	.byte	0x04, 0x05
        /*0d1a*/ 	.short	(.L_51 - .L_50)
.L_50:
        /*0d1c*/ 	.word	0x00000100
        /*0d20*/ 	.word	0x00000001
        /*0d24*/ 	.word	0x00000001


	//----- nvinfo : EIATTR_CRS_STACK_SIZE
	.align		4
.L_51:
        /*0d28*/ 	.byte	0x04, 0x1e
        /*0d2a*/ 	.short	(.L_53 - .L_52)
.L_52:
        /*0d2c*/ 	.word	0x00000000


	//----- nvinfo : EIATTR_CBANK_PARAM_SIZE
	.align		4
.L_53:
        /*0d30*/ 	.byte	0x03, 0x19
        /*0d32*/ 	.short	0x0800


	//----- nvinfo : EIATTR_PARAM_CBANK
	.align		4
        /*0d34*/ 	.byte	0x04, 0x0a
        /*0d36*/ 	.short	(.L_55 - .L_54)
	.align		4
.L_54:
        /*0d38*/ 	.word	index@(.nv.constant0._ZN7cutlass13device_kernelINS_4gemm6kernel13GemmUniversalIN4cute5tupleIJiiiiEEENS1_10collective13CollectiveMmaINS1_35MainloopSm100TmaUmmaWarpSpecializedILi27ELi2ELi4ENS5_IJNS4_1CILi1EEESB_SB_EEEEENS5_IJNSA_ILi64EEESE_SE_EEENS_12float_e4m3_tENS5_IJlSB_lEEENS_12float_e5m2_tENS5_IJSB_llEEENS4_8TiledMMAINS4_8MMA_AtomIJNS4_10MMA_TraitsINS4_19SM100_MMA_F8F6F4_SSEJSG_SI_fSE_SE_NS4_17integral_constantINS4_4UMMA5MajorELSQ_0EEENSO_ISQ_LSQ_1EEENSO_INSP_7ScaleInELST_0EEESU_EEEEEENS4_6LayoutISC_NS5_IJNSA_ILi0EEESY_SY_EEEEENS5_IJNS4_10UnderscoreES11_S11_EEEEENS4_13SM90_TMA_LOADENS4_14ComposedLayoutINS4_7SwizzleILi2ELi4ELi3EEENS4_18smem_ptr_flag_bitsILi8EEENSX_INS5_IJNSA_ILi8EEESE_EEENS5_IJSE_SB_EEEEEEEvNS4_8identityES14_NS15_IS17_S19_NSX_INS5_IJSE_S1A_EEENS5_IJSB_SE_EEEEEEEvS1F_EENS_8epilogue10collective18CollectiveEpilogueINS1L_23Sm100TmaWarpSpecializedILi1ELi1ELi32ELb0ELb0EEEJSF_NS5_IJNSX_ISE_SB_EES1Q_EEESG_SH_SG_SH_NS1L_6fusion15FusionCallbacksIS1P_NS1S_17LinearCombinationISG_fSG_fLNS_15FloatRoundStyleE2EEESF_S1R_JEEENS4_5SM1004TMEM4LOAD26SM100_TMEM_LOAD_16dp32b32xES14_S1E_NS4_39AutoVectorizingCopyWithAssumedAlignmentILi128EEENS4_14SM90_TMA_STOREES1E_S23_S23_EEEvvEEEEvNT_6ParamsE)
        /*0d3c*/ 	.short	0x0380
        /*0d3e*/ 	.short	0x0800


	//----- nvinfo : EIATTR_SW_WAR
	.align		4
.L_55:
        /*0d40*/ 	.byte	0x04, 0x36
        /*0d42*/ 	.short	(.L_57 - .L_56)
.L_56:
        /*0d44*/ 	.word	0x00000008
.L_57:


//--------------------- .nv.callgraph             --------------------------
	.section	.nv.callgraph,"",@"SHT_CUDA_CALLGRAPH"
	.align	4
	.sectionentsize	8
	.align		4
        /*0000*/ 	.word	0x00000000
	.align		4
        /*0004*/ 	.word	0xffffffff
	.align		4
        /*0008*/ 	.word	index@(_ZN7cutlass13device_kernelINS_4gemm6kernel13GemmUniversalIN4cute5tupleIJiiiiEEENS1_10collective13CollectiveMmaINS1_35MainloopSm100TmaUmmaWarpSpecializedILi27ELi2ELi4ENS5_IJNS4_1CILi1EEESB_SB_EEEEENS5_IJNSA_ILi64EEESE_SE_EEENS_12float_e4m3_tENS5_IJlSB_lEEENS_12float_e5m2_tENS5_IJSB_llEEENS4_8TiledMMAINS4_8MMA_AtomIJNS4_10MMA_TraitsINS4_19SM100_MMA_F8F6F4_SSEJSG_SI_fSE_SE_NS4_17integral_constantINS4_4UMMA5MajorELSQ_0EEENSO_ISQ_LSQ_1EEENSO_INSP_7ScaleInELST_0EEESU_EEEEEENS4_6LayoutISC_NS5_IJNSA_ILi0EEESY_SY_EEEEENS5_IJNS4_10UnderscoreES11_S11_EEEEENS4_13SM90_TMA_LOADENS4_14ComposedLayoutINS4_7SwizzleILi2ELi4ELi3EEENS4_18smem_ptr_flag_bitsILi8EEENSX_INS5_IJNSA_ILi8EEESE_EEENS5_IJSE_SB_EEEEEEEvNS4_8identityES14_NS15_IS17_S19_NSX_INS5_IJSE_S1A_EEENS5_IJSB_SE_EEEEEEEvS1F_EENS_8epilogue10collective18CollectiveEpilogueINS1L_23Sm100TmaWarpSpecializedILi1ELi1ELi32ELb0ELb0EEEJSF_NS5_IJNSX_ISE_SB_EES1Q_EEESG_SH_SG_SH_NS1L_6fusion15FusionCallbacksIS1P_NS1S_17LinearCombinationISG_fSG_fLNS_15FloatRoundStyleE2EEESF_S1R_JEEENS4_5SM1004TMEM4LOAD26SM100_TMEM_LOAD_16dp32b32xES14_S1E_NS4_39AutoVectorizingCopyWithAssumedAlignmentILi128EEENS4_14SM90_TMA_STOREES1E_S23_S23_EEEvvEEEEvNT_6ParamsE)
	.align		4
        /*000c*/ 	.word	index@(__assertfail)
	.align		4
        /*0010*/ 	.word	0x00000000
	.align		4
        /*0014*/ 	.word	0xfffffffe
	.align		4
        /*0018*/ 	.word	0x00000000
	.align		4
        /*001c*/ 	.word	0xfffffffd
	.align		4
        /*0020*/ 	.word	0x00000000
	.align		4
        /*0024*/ 	.word	0xfffffffc


//--------------------- .nv.constant4             --------------------------
	.section	.nv.constant4,"a",@progbits
	.align	8
	.align		8
.nv.constant4:
        /*0000*/ 	.dword	__assertfail
	.align		8
        /*0008*/ 	.dword	__unnamed_1
	.align		8
        /*0010*/ 	.dword	__unnamed_2
	.align		8
        /*0018*/ 	.dword	_ZN40_INTERNAL_30df41c8_4_k_cu_efea7676_320884cuda3std3__45__cpo5beginE
	.align		8
        /*0020*/ 	.dword	_ZN40_INTERNAL_30df41c8_4_k_cu_efea7676_320884cuda3std3__45__cpo3endE
	.align		8
        /*0028*/ 	.dword	_ZN40_INTERNAL_30df41c8_4_k_cu_efea7676_320884cuda3std3__45__cpo6cbeginE
	.align		8
        /*0030*/ 	.dword	_ZN40_INTERNAL_30df41c8_4_k_cu_efea7676_320884cuda3std3__45__cpo4cendE
	.align		8
        /*0038*/ 	.dword	_ZN40_INTERNAL_30df41c8_4_k_cu_efea7676_320884cuda3std3__442_GLOBAL__N__30df41c8_4_k_cu_efea7676_320886ignoreE
	.align		8
        /*0040*/ 	.dword	_ZN40_INTERNAL_30df41c8_4_k_cu_efea7676_320884cuda3std3__419piecewise_constructE
	.align		8
        /*0048*/ 	.dword	_ZN40_INTERNAL_30df41c8_4_k_cu_efea7676_320884cuda3std3__48in_placeE
	.align		8
        /*0050*/ 	.dword	_ZN40_INTERNAL_30df41c8_4_k_cu_efea7676_320884cuda3std6ranges3__45__cpo4swapE
	.align		8
        /*0058*/ 	.dword	_ZN40_INTERNAL_30df41c8_4_k_cu_efea7676_320884cuda3std6ranges3__45__cpo9iter_moveE
	.align		8
        /*0060*/ 	.dword	_ZN40_INTERNAL_30df41c8_4_k_cu_efea7676_320884cute7productE
	.align		8
        /*0068*/ 	.dword	_ZN40_INTERNAL_30df41c8_4_k_cu_efea7676_320884cute1_E
	.align		8
        /*0070*/ 	.dword	$str$25
	.align		8
        /*0078*/ 	.dword	$str$26
	.align		8
        /*0080*/ 	.dword	$str$27
	.align		8
        /*0088*/ 	.dword	$str$28


//--------------------- .text._ZN7cutlass13device_kernelINS_4gemm6kernel13GemmUniversalIN4cute5tupleIJiiiiEEENS1_10collective13CollectiveMmaINS1_35MainloopSm100TmaUmmaWarpSpecializedILi27ELi2ELi4ENS5_IJNS4_1CILi1EEESB_SB_EEEEENS5_IJNSA_ILi64EEESE_SE_EEENS_12float_e4m3_tENS5_IJlSB_lEEENS_12float_e5m2_tENS5_IJSB_llEEENS4_8TiledMMAINS4_8MMA_AtomIJNS4_10MMA_TraitsINS4_19SM100_MMA_F8F6F4_SSEJSG_SI_fSE_SE_NS4_17integral_constantINS4_4UMMA5MajorELSQ_0EEENSO_ISQ_LSQ_1EEENSO_INSP_7ScaleInELST_0EEESU_EEEEEENS4_6LayoutISC_NS5_IJNSA_ILi0EEESY_SY_EEEEENS5_IJNS4_10UnderscoreES11_S11_EEEEENS4_13SM90_TMA_LOADENS4_14ComposedLayoutINS4_7SwizzleILi2ELi4ELi3EEENS4_18smem_ptr_flag_bitsILi8EEENSX_INS5_IJNSA_ILi8EEESE_EEENS5_IJSE_SB_EEEEEEEvNS4_8identityES14_NS15_IS17_S19_NSX_INS5_IJSE_S1A_EEENS5_IJSB_SE_EEEEEEEvS1F_EENS_8epilogue10collective18CollectiveEpilogueINS1L_23Sm100TmaWarpSpecializedILi1ELi1ELi32ELb0ELb0EEEJSF_NS5_IJNSX_ISE_SB_EES1Q_EEESG_SH_SG_SH_NS1L_6fusion15FusionCallbacksIS1P_NS1S_17LinearCombinationISG_fSG_fLNS_15FloatRoundStyleE2EEESF_S1R_JEEENS4_5SM1004TMEM4LOAD26SM100_TMEM_LOAD_16dp32b32xES14_S1E_NS4_39AutoVectorizingCopyWithAssumedAlignmentILi128EEENS4_14SM90_TMA_STOREES1E_S23_S23_EEEvvEEEEvNT_6ParamsE --------------------------
	.section	.text._ZN7cutlass13device_kernelINS_4gemm6kernel13GemmUniversalIN4cute5tupleIJiiiiEEENS1_10collective13CollectiveMmaINS1_35MainloopSm100TmaUmmaWarpSpecializedILi27ELi2ELi4ENS5_IJNS4_1CILi1EEESB_SB_EEEEENS5_IJNSA_ILi64EEESE_SE_EEENS_12float_e4m3_tENS5_IJlSB_lEEENS_12float_e5m2_tENS5_IJSB_llEEENS4_8TiledMMAINS4_8MMA_AtomIJNS4_10MMA_TraitsINS4_19SM100_MMA_F8F6F4_SSEJSG_SI_fSE_SE_NS4_17integral_constantINS4_4UMMA5MajorELSQ_0EEENSO_ISQ_LSQ_1EEENSO_INSP_7ScaleInELST_0EEESU_EEEEEENS4_6LayoutISC_NS5_IJNSA_ILi0EEESY_SY_EEEEENS5_IJNS4_10UnderscoreES11_S11_EEEEENS4_13SM90_TMA_LOADENS4_14ComposedLayoutINS4_7SwizzleILi2ELi4ELi3EEENS4_18smem_ptr_flag_bitsILi8EEENSX_INS5_IJNSA_ILi8EEESE_EEENS5_IJSE_SB_EEEEEEEvNS4_8identityES14_NS15_IS17_S19_NSX_INS5_IJSE_S1A_EEENS5_IJSB_SE_EEEEEEEvS1F_EENS_8epilogue10collective18CollectiveEpilogueINS1L_23Sm100TmaWarpSpecializedILi1ELi1ELi32ELb0ELb0EEEJSF_NS5_IJNSX_ISE_SB_EES1Q_EEESG_SH_SG_SH_NS1L_6fusion15FusionCallbacksIS1P_NS1S_17LinearCombinationISG_fSG_fLNS_15FloatRoundStyleE2EEESF_S1R_JEEENS4_5SM1004TMEM4LOAD26SM100_TMEM_LOAD_16dp32b32xES14_S1E_NS4_39AutoVectorizingCopyWithAssumedAlignmentILi128EEENS4_14SM90_TMA_STOREES1E_S23_S23_EEEvvEEEEvNT_6ParamsE,"ax",@progbits
	.align	128
.text._ZN7cutlass13device_kernelINS_4gemm6kernel13GemmUniversalIN4cute5tupleIJiiiiEEENS1_10collective13CollectiveMmaINS1_35MainloopSm100TmaUmmaWarpSpecializedILi27ELi2ELi4ENS5_IJNS4_1CILi1EEESB_SB_EEEEENS5_IJNSA_ILi64EEESE_SE_EEENS_12float_e4m3_tENS5_IJlSB_lEEENS_12float_e5m2_tENS5_IJSB_llEEENS4_8TiledMMAINS4_8MMA_AtomIJNS4_10MMA_TraitsINS4_19SM100_MMA_F8F6F4_SSEJSG_SI_fSE_SE_NS4_17integral_constantINS4_4UMMA5MajorELSQ_0EEENSO_ISQ_LSQ_1EEENSO_INSP_7ScaleInELST_0EEESU_EEEEEENS4_6LayoutISC_NS5_IJNSA_ILi0EEESY_SY_EEEEENS5_IJNS4_10UnderscoreES11_S11_EEEEENS4_13SM90_TMA_LOADENS4_14ComposedLayoutINS4_7SwizzleILi2ELi4ELi3EEENS4_18smem_ptr_flag_bitsILi8EEENSX_INS5_IJNSA_ILi8EEESE_EEENS5_IJSE_SB_EEEEEEEvNS4_8identityES14_NS15_IS17_S19_NSX_INS5_IJSE_S1A_EEENS5_IJSB_SE_EEEEEEEvS1F_EENS_8epilogue10collective18CollectiveEpilogueINS1L_23Sm100TmaWarpSpecializedILi1ELi1ELi32ELb0ELb0EEEJSF_NS5_IJNSX_ISE_SB_EES1Q_EEESG_SH_SG_SH_NS1L_6fusion15FusionCallbacksIS1P_NS1S_17LinearCombinationISG_fSG_fLNS_15FloatRoundStyleE2EEESF_S1R_JEEENS4_5SM1004TMEM4LOAD26SM100_TMEM_LOAD_16dp32b32xES14_S1E_NS4_39AutoVectorizingCopyWithAssumedAlignmentILi128EEENS4_14SM90_TMA_STOREES1E_S23_S23_EEEvvEEEEvNT_6ParamsE:
        .type           _ZN7cutlass13device_kernelINS_4gemm6kernel13GemmUniversalIN4cute5tupleIJiiiiEEENS1_10collective13CollectiveMmaINS1_35MainloopSm100TmaUmmaWarpSpecializedILi27ELi2ELi4ENS5_IJNS4_1CILi1EEESB_SB_EEEEENS5_IJNSA_ILi64EEESE_SE_EEENS_12float_e4m3_tENS5_IJlSB_lEEENS_12float_e5m2_tENS5_IJSB_llEEENS4_8TiledMMAINS4_8MMA_AtomIJNS4_10MMA_TraitsINS4_19SM100_MMA_F8F6F4_SSEJSG_SI_fSE_SE_NS4_17integral_constantINS4_4UMMA5MajorELSQ_0EEENSO_ISQ_LSQ_1EEENSO_INSP_7ScaleInELST_0EEESU_EEEEEENS4_6LayoutISC_NS5_IJNSA_ILi0EEESY_SY_EEEEENS5_IJNS4_10UnderscoreES11_S11_EEEEENS4_13SM90_TMA_LOADENS4_14ComposedLayoutINS4_7SwizzleILi2ELi4ELi3EEENS4_18smem_ptr_flag_bitsILi8EEENSX_INS5_IJNSA_ILi8EEESE_EEENS5_IJSE_SB_EEEEEEEvNS4_8identityES14_NS15_IS17_S19_NSX_INS5_IJSE_S1A_EEENS5_IJSB_SE_EEEEEEEvS1F_EENS_8epilogue10collective18CollectiveEpilogueINS1L_23Sm100TmaWarpSpecializedILi1ELi1ELi32ELb0ELb0EEEJSF_NS5_IJNSX_ISE_SB_EES1Q_EEESG_SH_SG_SH_NS1L_6fusion15FusionCallbacksIS1P_NS1S_17LinearCombinationISG_fSG_fLNS_15FloatRoundStyleE2EEESF_S1R_JEEENS4_5SM1004TMEM4LOAD26SM100_TMEM_LOAD_16dp32b32xES14_S1E_NS4_39AutoVectorizingCopyWithAssumedAlignmentILi128EEENS4_14SM90_TMA_STOREES1E_S23_S23_EEEvvEEEEvNT_6ParamsE,@function
        .size           _ZN7cutlass13device_kernelINS_4gemm6kernel13GemmUniversalIN4cute5tupleIJiiiiEEENS1_10collective13CollectiveMmaINS1_35MainloopSm100TmaUmmaWarpSpecializedILi27ELi2ELi4ENS5_IJNS4_1CILi1EEESB_SB_EEEEENS5_IJNSA_ILi64EEESE_SE_EEENS_12float_e4m3_tENS5_IJlSB_lEEENS_12float_e5m2_tENS5_IJSB_llEEENS4_8TiledMMAINS4_8MMA_AtomIJNS4_10MMA_TraitsINS4_19SM100_MMA_F8F6F4_SSEJSG_SI_fSE_SE_NS4_17integral_constantINS4_4UMMA5MajorELSQ_0EEENSO_ISQ_LSQ_1EEENSO_INSP_7ScaleInELST_0EEESU_EEEEEENS4_6LayoutISC_NS5_IJNSA_ILi0EEESY_SY_EEEEENS5_IJNS4_10UnderscoreES11_S11_EEEEENS4_13SM90_TMA_LOADENS4_14ComposedLayoutINS4_7SwizzleILi2ELi4ELi3EEENS4_18smem_ptr_flag_bitsILi8EEENSX_INS5_IJNSA_ILi8EEESE_EEENS5_IJSE_SB_EEEEEEEvNS4_8identityES14_NS15_IS17_S19_NSX_INS5_IJSE_S1A_EEENS5_IJSB_SE_EEEEEEEvS1F_EENS_8epilogue10collective18CollectiveEpilogueINS1L_23Sm100TmaWarpSpecializedILi1ELi1ELi32ELb0ELb0EEEJSF_NS5_IJNSX_ISE_SB_EES1Q_EEESG_SH_SG_SH_NS1L_6fusion15FusionCallbacksIS1P_NS1S_17LinearCombinationISG_fSG_fLNS_15FloatRoundStyleE2EEESF_S1R_JEEENS4_5SM1004TMEM4LOAD26SM100_TMEM_LOAD_16dp32b32xES14_S1E_NS4_39AutoVectorizingCopyWithAssumedAlignmentILi128EEENS4_14SM90_TMA_STOREES1E_S23_S23_EEEvvEEEEvNT_6ParamsE,(.L_x_198 - _ZN7cutlass13device_kernelINS_4gemm6kernel13GemmUniversalIN4cute5tupleIJiiiiEEENS1_10collective13CollectiveMmaINS1_35MainloopSm100TmaUmmaWarpSpecializedILi27ELi2ELi4ENS5_IJNS4_1CILi1EEESB_SB_EEEEENS5_IJNSA_ILi64EEESE_SE_EEENS_12float_e4m3_tENS5_IJlSB_lEEENS_12float_e5m2_tENS5_IJSB_llEEENS4_8TiledMMAINS4_8MMA_AtomIJNS4_10MMA_TraitsINS4_19SM100_MMA_F8F6F4_SSEJSG_SI_fSE_SE_NS4_17integral_constantINS4_4UMMA5MajorELSQ_0EEENSO_ISQ_LSQ_1EEENSO_INSP_7ScaleInELST_0EEESU_EEEEEENS4_6LayoutISC_NS5_IJNSA_ILi0EEESY_SY_EEEEENS5_IJNS4_10UnderscoreES11_S11_EEEEENS4_13SM90_TMA_LOADENS4_14ComposedLayoutINS4_7SwizzleILi2ELi4ELi3EEENS4_18smem_ptr_flag_bitsILi8EEENSX_INS5_IJNSA_ILi8EEESE_EEENS5_IJSE_SB_EEEEEEEvNS4_8identityES14_NS15_IS17_S19_NSX_INS5_IJSE_S1A_EEENS5_IJSB_SE_EEEEEEEvS1F_EENS_8epilogue10collective18CollectiveEpilogueINS1L_23Sm100TmaWarpSpecializedILi1ELi1ELi32ELb0ELb0EEEJSF_NS5_IJNSX_ISE_SB_EES1Q_EEESG_SH_SG_SH_NS1L_6fusion15FusionCallbacksIS1P_NS1S_17LinearCombinationISG_fSG_fLNS_15FloatRoundStyleE2EEESF_S1R_JEEENS4_5SM1004TMEM4LOAD26SM100_TMEM_LOAD_16dp32b32xES14_S1E_NS4_39AutoVectorizingCopyWithAssumedAlignmentILi128EEENS4_14SM90_TMA_STOREES1E_S23_S23_EEEvvEEEEvNT_6ParamsE)
        .other          _ZN7cutlass13device_kernelINS_4gemm6kernel13GemmUniversalIN4cute5tupleIJiiiiEEENS1_10collective13CollectiveMmaINS1_35MainloopSm100TmaUmmaWarpSpecializedILi27ELi2ELi4ENS5_IJNS4_1CILi1EEESB_SB_EEEEENS5_IJNSA_ILi64EEESE_SE_EEENS_12float_e4m3_tENS5_IJlSB_lEEENS_12float_e5m2_tENS5_IJSB_llEEENS4_8TiledMMAINS4_8MMA_AtomIJNS4_10MMA_TraitsINS4_19SM100_MMA_F8F6F4_SSEJSG_SI_fSE_SE_NS4_17integral_constantINS4_4UMMA5MajorELSQ_0EEENSO_ISQ_LSQ_1EEENSO_INSP_7ScaleInELST_0EEESU_EEEEEENS4_6LayoutISC_NS5_IJNSA_ILi0EEESY_SY_EEEEENS5_IJNS4_10UnderscoreES11_S11_EEEEENS4_13SM90_TMA_LOADENS4_14ComposedLayoutINS4_7SwizzleILi2ELi4ELi3EEENS4_18smem_ptr_flag_bitsILi8EEENSX_INS5_IJNSA_ILi8EEESE_EEENS5_IJSE_SB_EEEEEEEvNS4_8identityES14_NS15_IS17_S19_NSX_INS5_IJSE_S1A_EEENS5_IJSB_SE_EEEEEEEvS1F_EENS_8epilogue10collective18CollectiveEpilogueINS1L_23Sm100TmaWarpSpecializedILi1ELi1ELi32ELb0ELb0EEEJSF_NS5_IJNSX_ISE_SB_EES1Q_EEESG_SH_SG_SH_NS1L_6fusion15FusionCallbacksIS1P_NS1S_17LinearCombinationISG_fSG_fLNS_15FloatRoundStyleE2EEESF_S1R_JEEENS4_5SM1004TMEM4LOAD26SM100_TMEM_LOAD_16dp32b32xES14_S1E_NS4_39AutoVectorizingCopyWithAssumedAlignmentILi128EEENS4_14SM90_TMA_STOREES1E_S23_S23_EEEvvEEEEvNT_6ParamsE,@"STO_CUDA_ENTRY STV_DEFAULT"
_ZN7cutlass13device_kernelINS_4gemm6kernel13GemmUniversalIN4cute5tupleIJiiiiEEENS1_10collective13CollectiveMmaINS1_35MainloopSm100TmaUmmaWarpSpecializedILi27ELi2ELi4ENS5_IJNS4_1CILi1EEESB_SB_EEEEENS5_IJNSA_ILi64EEESE_SE_EEENS_12float_e4m3_tENS5_IJlSB_lEEENS_12float_e5m2_tENS5_IJSB_llEEENS4_8TiledMMAINS4_8MMA_AtomIJNS4_10MMA_TraitsINS4_19SM100_MMA_F8F6F4_SSEJSG_SI_fSE_SE_NS4_17integral_constantINS4_4UMMA5MajorELSQ_0EEENSO_ISQ_LSQ_1EEENSO_INSP_7ScaleInELST_0EEESU_EEEEEENS4_6LayoutISC_NS5_IJNSA_ILi0EEESY_SY_EEEEENS5_IJNS4_10UnderscoreES11_S11_EEEEENS4_13SM90_TMA_LOADENS4_14ComposedLayoutINS4_7SwizzleILi2ELi4ELi3EEENS4_18smem_ptr_flag_bitsILi8EEENSX_INS5_IJNSA_ILi8EEESE_EEENS5_IJSE_SB_EEEEEEEvNS4_8identityES14_NS15_IS17_S19_NSX_INS5_IJSE_S1A_EEENS5_IJSB_SE_EEEEEEEvS1F_EENS_8epilogue10collective18CollectiveEpilogueINS1L_23Sm100TmaWarpSpecializedILi1ELi1ELi32ELb0ELb0EEEJSF_NS5_IJNSX_ISE_SB_EES1Q_EEESG_SH_SG_SH_NS1L_6fusion15FusionCallbacksIS1P_NS1S_17LinearCombinationISG_fSG_fLNS_15FloatRoundStyleE2EEESF_S1R_JEEENS4_5SM1004TMEM4LOAD26SM100_TMEM_LOAD_16dp32b32xES14_S1E_NS4_39AutoVectorizingCopyWithAssumedAlignmentILi128EEENS4_14SM90_TMA_STOREES1E_S23_S23_EEEvvEEEEvNT_6ParamsE:
[----:B------:R-:W1:Y:S01]  /*0000*/  LDC R1, c[0x0][0x37c] ;  /* 0x0000df00ff017b82 */ /* 0x000e620000000800 */
[----:B------:R-:W2:Y:S01]  /*0010*/  S2R R101, SR_TID.X ;  /* 0x0000000000657919 */ /* 0x000ea20000002100 */
[----:B------:R-:W3:Y:S01]  /*0020*/  LDCU.64 UR4, c[0x0][0x890] ;  /* 0x00011200ff0477ac */ /* 0x000ee20008000a00 */
[----:B------:R-:W-:Y:S02]  /*0030*/  PRMT R96, RZ, 0x7610, R96 ;  /* 0x00007610ff607816 */ /* 0x000fe40000000060 */
[----:B------:R-:W-:Y:S01]  /*0040*/  ELECT P5, URZ, PT ;  /* 0x0000000000ff782f */ /* 0x000fe200038a0000 */
[----:B------:R-:W4:Y:S01]  /*0050*/  LDCU.64 UR40, c[0x0][0x358] ;  /* 0x00006b00ff2877ac */ /* 0x000f220008000a00 */
[----:B---3--:R-:W-:-:S04]  /*0060*/  UISETP.NE.U32.AND UP0, UPT, UR4, URZ, UPT ;  /* 0x000000ff0400728c */ /* 0x008fc8000bf05070 */
[----:B------:R-:W-:Y:S01]  /*0070*/  UISETP.NE.AND.EX UP0, UPT, UR5, URZ, UPT, UP0 ;  /* 0x000000ff0500728c */ /* 0x000fe2000bf05300 */
[----:B--2---:R-:W-:-:S05]  /*0080*/  SHF.R.U32.HI R104, RZ, 0x5, R101 ;  /* 0x00000005ff687819 */ /* 0x004fca0000011665 */
[----:B------:R-:W2:Y:S02]  /*0090*/  SHFL.IDX PT, R0, R104, RZ, 0x1f ;  /* 0x00001fff68007589 */ /* 0x000ea400000e0000 */
[----:B--2---:R-:W-:Y:S01]  /*00a0*/  R2UR UR8, R0 ;  /* 0x00000000000872ca */ /* 0x004fe200000e0000 */
[----:B-1--4-:R-:W-:-:S14]  /*00b0*/  BRA.U UP0, `(.L_x_0) ;  /* 0x00000001002c7547 */ /* 0x012fdc000b800000 */
[----:B------:R-:W1:Y:S02]  /*00c0*/  LDCU.64 UR6, c[0x0][0x888] ;  /* 0x00011100ff0677ac */ /* 0x000e640008000a00 */
[----:B-1----:R-:W-:-:S04]  /*00d0*/  UISETP.NE.U32.AND UP0, UPT, UR6, URZ, UPT ;  /* 0x000000ff0600728c */ /* 0x002fc8000bf05070 */
[----:B------:R-:W-:-:S09]  /*00e0*/  UISETP.NE.AND.EX UP0, UPT, UR7, URZ, UPT, UP0 ;  /* 0x000000ff0700728c */ /* 0x000fd2000bf05300 */
[----:B------:R-:W-:Y:S05]  /*00f0*/  BRA.U !UP0, `(.L_x_1) ;  /* 0x0000000108107547 */ /* 0x000fea000b800000 */
[----:B------:R-:W1:Y:S02]  /*0100*/  LDC.64 R2, c[0x0][0x888] ;  /* 0x00022200ff027b82 */ /* 0x000e640000000a00 */
[----:B-1----:R1:W5:Y:S01]  /*0110*/  LDG.E R49, desc[UR40][R2.64] ;  /* 0x0000002802317981 */ /* 0x002362000c1e1900 */
[----:B------:R-:W-:Y:S01]  /*0120*/  HFMA2 R96, -RZ, RZ, 0, 5.9604644775390625e-08 ;  /* 0x00000001ff607431 */ /* 0x000fe200000001ff */
[----:B------:R-:W-:Y:S05]  /*0130*/  BRA `(.L_x_0) ;  /* 0x00000000000c7947 */ /* 0x000fea0003800000 */
.L_x_1:
[----:B------:R-:W1:Y:S01]  /*0140*/  LDCU UR6, c[0x0][0x880] ;  /* 0x00011000ff0677ac */ /* 0x000e620008000800 */
[----:B------:R-:W-:Y:S01]  /*0150*/  HFMA2 R96, -RZ, RZ, 0, 5.9604644775390625e-08 ;  /* 0x00000001ff607431 */ /* 0x000fe200000001ff */
[----:B-1----:R-:W-:-:S07]  /*0160*/  MOV R49, UR6 ;  /* 0x0000000600317c02 */ /* 0x002fce0008000f00 */
.L_x_0:
[----:B------:R-:W2:Y:S02]  /*0170*/  LDCU.64 UR6, c[0x0][0x8b0] ;  /* 0x00011600ff0677ac */ /* 0x000ea40008000a00 */
[----:B--2---:R-:W-:-:S04]  /*0180*/  UISETP.NE.U32.AND UP0, UPT, UR6, URZ, UPT ;  /* 0x000000ff0600728c */ /* 0x004fc8000bf05070 */
[----:B------:R-:W-:-:S09]  /*0190*/  UISETP.NE.AND.EX UP0, UPT, UR7, URZ, UPT, UP0 ;  /* 0x000000ff0700728c */ /* 0x000fd2000bf05300 */
[----:B------:R-:W-:Y:S05]  /*01a0*/  BRA.U UP0, `(.L_x_2) ;  /* 0x0000000100247547 */ /* 0x000fea000b800000 */
[----:B------:R-:W2:Y:S02]  /*01b0*/  LDCU.64 UR6, c[0x0][0x8a8] ;  /* 0x00011500ff0677ac */ /* 0x000ea40008000a00 */
[----:B--2---:R-:W-:-:S04]  /*01c0*/  UISETP.NE.U32.AND UP0, UPT, UR6, URZ, UPT ;  /* 0x000000ff0600728c */ /* 0x004fc8000bf05070 */
[----:B------:R-:W-:-:S09]  /*01d0*/  UISETP.NE.AND.EX UP0, UPT, UR7, URZ, UPT, UP0 ;  /* 0x000000ff0700728c */ /* 0x000fd2000bf05300 */
[----:B------:R-:W-:Y:S05]  /*01e0*/  BRA.U !UP0, `(.L_x_3) ;  /* 0x00000001080c7547 */ /* 0x000fea000b800000 */
[----:B-1----:R-:W1:Y:S02]  /*01f0*/  LDC.64 R2, c[0x0][0x8a8] ;  /* 0x00022a00ff027b82 */ /* 0x002e640000000a00 */
[----:B-1----:R2:W5:Y:S01]  /*0200*/  LDG.E R47, desc[UR40][R2.64] ;  /* 0x00000028022f7981 */ /* 0x002562000c1e1900 */
[----:B------:R-:W-:Y:S05]  /*0210*/  BRA `(.L_x_2) ;  /* 0x0000000000087947 */ /* 0x000fea0003800000 */
.L_x_3:
[----:B------:R-:W2:Y:S02]  /*0220*/  LDCU UR6, c[0x0][0x8a0] ;  /* 0x00011400ff0677ac */ /* 0x000ea40008000800 */
[----:B--2---:R-:W-:Y:S02]  /*0230*/  MOV R47, UR6 ;  /* 0x00000006002f7c02 */ /* 0x004fe40008000f00 */
.L_x_2:
[----:B------:R-:W-:Y:S01]  /*0240*/  IMAD.U32 R0, RZ, RZ, UR8 ;  /* 0x00000008ff007e24 */ /* 0x000fe2000f8e00ff */
[----:B------:R-:W-:Y:S04]  /*0250*/  BSSY.RECONVERGENT B0, `(.L_x_4) ;  /* 0x000000c000007945 */ /* 0x000fe80003800200 */
[C---:B------:R-:W-:Y:S02]  /*0260*/  ISETP.NE.OR P1, PT, R0.reuse, 0x1, !P5 ;  /* 0x000000010000780c */ /* 0x040fe40006f25670 */
[----:B------:R-:W-:-:S11]  /*0270*/  ISETP.NE.OR P0, PT, R0, 0x3, !P5 ;  /* 0x000000030000780c */ /* 0x000fd60006f05670 */
[----:B------:R-:W-:Y:S05]  /*0280*/  @P1 BRA `(.L_x_5) ;  /* 0x0000000000201947 */ /* 0x000fea0003800000 */
[----:B------:R-:W3:Y:S02]  /*0290*/  LDCU.64 UR6, c[0x0][0x348] ;  /* 0x00006900ff0677ac */ /* 0x000ee40008000a00 */
[----:B---3--:R-:W-:Y:S02]  /*02a0*/  UIADD3 UR10, UP1, UPT, UR6, 0x80, URZ ;  /* 0x00000080060a7890 */ /* 0x008fe4000ff3e0ff */
[----:B------:R-:W-:Y:S02]  /*02b0*/  UIADD3 UR6, UP0, UPT, UR6, 0x180, URZ ;  /* 0x0000018006067890 */ /* 0x000fe4000ff1e0ff */
[----:B------:R-:W-:Y:S02]  /*02c0*/  UIADD3.X UR11, UPT, UPT, URZ, UR7, URZ, UP1, !UPT ;  /* 0x00000007ff0b7290 */ /* 0x000fe40008ffe4ff */
[----:B------:R-:W-:-:S07]  /*02d0*/  UIADD3.X UR7, UPT, UPT, URZ, UR7, URZ, UP0, !UPT ;  /* 0x00000007ff077290 */ /* 0x000fce00087fe4ff */
[----:B------:R3:W-:Y:S02]  /*02e0*/  UTMACCTL.PF [UR10] ;  /* 0x000000000a0079b9 */ /* 0x0007e40008040000 */
[----:B------:R3:W-:Y:S02]  /*02f0*/  UTMACCTL.PF [UR6] ;  /* 0x00000000060079b9 */ /* 0x0007e40008040000 */
[----:B---3--:R-:W-:Y:S01]  /*0300*/  NOP ;  /* 0x0000000000007918 */ /* 0x008fe20000000000 */
.L_x_5:
[----:B------:R-:W-:Y:S05]  /*0310*/  BSYNC.RECONVERGENT B0 ;  /* 0x0000000000007941 */ /* 0x000fea0003800200 */
.L_x_4:
[----:B------:R-:W-:Y:S04]  /*0320*/  BSSY.RECONVERGENT B0, `(.L_x_6) ;  /* 0x000000a000007945 */ /* 0x000fe80003800200 */
        /* <DEDUP_REMOVED lines=9> */
.L_x_7:
[----:B------:R-:W-:Y:S05]  /*03c0*/  BSYNC.RECONVERGENT B0 ;  /* 0x0000000000007941 */ /* 0x000fea0003800200 */
.L_x_6:
[----:B------:R-:W3:Y:S01]  /*03d0*/  LDCU.64 UR6, c[0x0][0x888] ;  /* 0x00011100ff0677ac */ /* 0x000ee20008000a00 */
[----:B------:R-:W-:Y:S02]  /*03e0*/  UISETP.EQ.U32.AND UP1, UPT, UR4, URZ, UPT ;  /* 0x000000ff0400728c */ /* 0x000fe4000bf22070 */
[----:B------:R-:W-:Y:S02]  /*03f0*/  UPLOP3.LUT UP2, UPT, UPT, UPT, UPT, 0x80, 0x8 ;  /* 0x000000000008789c */ /* 0x000fe40003f4f070 */
[----:B---3--:R-:W-:-:S04]  /*0400*/  UISETP.NE.U32.AND UP0, UPT, UR6, URZ, UPT ;  /* 0x000000ff0600728c */ /* 0x008fc8000bf05070 */
[----:B------:R-:W-:-:S04]  /*0410*/  UISETP.NE.AND.EX UP0, UPT, UR7, URZ, UPT, UP0 ;  /* 0x000000ff0700728c */ /* 0x000fc8000bf05300 */
[----:B------:R-:W-:-:S04]  /*0420*/  UISETP.EQ.OR.EX UP3, UPT, UR5, URZ, !UP0, UP1 ;  /* 0x000000ff0500728c */ /* 0x000fc8000c762710 */
[----:B------:R-:W-:-:S05]  /*0430*/  UP2UR UR44, UPR, URZ, 0x8 ;  /* 0x00000008ff2c7883 */ /* 0x000fca0008000000 */
[----:B------:R-:W-:Y:S07]  /*0440*/  BRA.U !UP3, `(.L_x_8) ;  /* 0x000000010b207547 */ /* 0x000fee000b800000 */
[----:B------:R-:W-:Y:S01]  /*0450*/  UISETP.NE.U32.AND UP2, UPT, UR4, URZ, UPT ;  /* 0x000000ff0400728c */ /* 0x000fe2000bf45070 */
[----:B-----5:R-:W-:Y:S01]  /*0460*/  FSETP.NEU.AND P0, PT, R49, RZ, PT ;  /* 0x000000ff3100720b */ /* 0x020fe20003f0d000 */
[----:B------:R-:W-:Y:S02]  /*0470*/  USEL UR4, URZ, 0xffffffff, UP0 ;  /* 0xffffffffff047887 */ /* 0x000fe40008000000 */
[----:B------:R-:W-:-:S10]  /*0480*/  UISETP.NE.AND.EX UP2, UPT, UR5, URZ, UPT, UP2 ;  /* 0x000000ff0500728c */ /* 0x000fd4000bf45320 */
[----:B------:R-:W-:Y:S01]  /*0490*/  VOTEU.ANY UP1, P0 ;  /* 0x0000000000ff7886 */ /* 0x000fe20000020100 */
[----:B------:R-:W-:-:S04]  /*04a0*/  @!UP2 USEL UR4, URZ, 0xffffffff, UP1 ;  /* 0xffffffffff04a887 */ /* 0x000fc80008800000 */
[----:B------:R-:W-:-:S04]  /*04b0*/  ULOP3.LUT UR4, UR4, 0x1, URZ, 0xc0, !UPT ;  /* 0x0000000104047892 */ /* 0x000fc8000f8ec0ff */
[----:B------:R-:W-:-:S11]  /*04c0*/  UISETP.NE.U32.AND UP2, UPT, UR4, 0x1, UPT ;  /* 0x000000010400788c */ /* 0x000fd6000bf45070 */
.L_x_8:
[----:B-12---:R-:W1:Y:S01]  /*04d0*/  SHFL.IDX PT, R2, R104, RZ, 0x1f ;  /* 0x00001fff68027589 */ /* 0x006e6200000e0000 */
[----:B------:R-:W-:-:S04]  /*04e0*/  UISETP.NE.AND UP1, UPT, UR8, 0x2, UPT ;  /* 0x000000020800788c */ /* 0x000fc8000bf25270 */
[----:B------:R-:W-:Y:S01]  /*04f0*/  USEL UR13, URZ, 0x1, UP1 ;  /* 0x00000001ff0d7887 */ /* 0x000fe20008800000 */
[----:B-1----:R-:W-:-:S13]  /*0500*/  ISETP.NE.AND P0, PT, R2, RZ, PT ;  /* 0x000000ff0200720c */ /* 0x002fda0003f05270 */
[----:B------:R-:W-:Y:S05]  /*0510*/  @P0 BRA `(.L_x_9) ;  /* 0x00000004000c0947 */ /* 0x000fea0003800000 */
[----:B------:R-:W-:Y:S01]  /*0520*/  ELECT P0, URZ, PT ;  /* 0x0000000000ff782f */ /* 0x000fe20003800000 */
[----:B------:R-:W-:-:S12]  /*0530*/  BSSY.RECONVERGENT B0, `(.L_x_9) ;  /* 0x0000041000007945 */ /* 0x000fd80003800200 */
[----:B------:R-:W-:Y:S05]  /*0540*/  @!P0 BRA `(.L_x_10) ;  /* 0x0000000000fc8947 */ /* 0x000fea0003800000 */
[----:B------:R-:W1:Y:S01]  /*0550*/  S2UR UR5, SR_CgaCtaId ;  /* 0x00000000000579c3 */ /* 0x000e620000008800 */
[----:B------:R-:W-:Y:S01]  /*0560*/  UMOV UR6, 0x400 ;  /* 0x0000040000067882 */ /* 0x000fe20000000000 */
[----:B------:R-:W-:Y:S01]  /*0570*/  UMOV UR4, 0x1 ;  /* 0x0000000100047882 */ /* 0x000fe20000000000 */
[----:B-1----:R-:W-:Y:S02]  /*0580*/  ULEA UR5, UR5, UR6, 0x18 ;  /* 0x0000000605057291 */ /* 0x002fe4000f8ec0ff */
[----:B------:R-:W-:-:S04]  /*0590*/  UIADD3 UR6, UPT, UPT, -UR4, 0x100000, URZ ;  /* 0x0010000004067890 */ /* 0x000fc8000fffe1ff */
[----:B------:R-:W-:Y:S02]  /*05a0*/  USHF.L.U32 UR7, UR6, 0xb, URZ ;  /* 0x0000000b06077899 */ /* 0x000fe400080006ff */
[----:B------:R-:W-:Y:S01]  /*05b0*/  USHF.L.U32 UR6, UR6, 0x1, URZ ;  /* 0x0000000106067899 */ /* 0x000fe200080006ff */
[----:B------:R-:W1:Y:S11]  /*05c0*/  FENCE.VIEW.ASYNC.S ;  /* 0x00000000000073c6 */ /* 0x000e760000000000 */
[----:B-1----:R1:W2:Y:S01]  /*05d0*/  SYNCS.EXCH.64 URZ, [UR5], UR6 ;  /* 0x0000000605ff75b2 */ /* 0x0022a20008000100 */
[----:B------:R1:W3:Y:S01]  /*05e0*/  SYNCS.EXCH.64 URZ, [UR5+0xd8], UR6 ;  /* 0x0000d80605ff75b2 */ /* 0x0002e20008000100 */
[----:B------:R1:W4:Y:S01]  /*05f0*/  SYNCS.EXCH.64 URZ, [UR5+0x8], UR6 ;  /* 0x0000080605ff75b2 */ /* 0x0003220008000100 */
[----:B------:R1:W1:Y:S01]  /*0600*/  SYNCS.EXCH.64 URZ, [UR5+0xe0], UR6 ;  /* 0x0000e00605ff75b2 */ /* 0x0002620008000100 */
        /* <DEDUP_REMOVED lines=50> */
[----:B--234-:R-:W-:Y:S01]  /*0930*/  NOP ;  /* 0x0000000000007918 */ /* 0x01cfe20000000000 */
.L_x_10:
[----:B-1----:R-:W-:Y:S05]  /*0940*/  BSYNC.RECONVERGENT B0 ;  /* 0x0000000000007941 */ /* 0x002fea0003800200 */
.L_x_9:
[----:B------:R-:W1:Y:S01]  /*0950*/  SHFL.IDX PT, R2, R104, RZ, 0x1f ;  /* 0x00001fff68027589 */ /* 0x000e6200000e0000 */
[----:B------:R-:W-:Y:S01]  /*0960*/  NOP ;  /* 0x0000000000007918 */ /* 0x000fe20000000000 */
[----:B-1----:R-:W-:-:S13]  /*0970*/  ISETP.NE.AND P0, PT, R2, 0x1, PT ;  /* 0x000000010200780c */ /* 0x002fda0003f05270 */
[----:B------:R-:W-:Y:S05]  /*0980*/  @P0 BRA `(.L_x_11) ;  /* 0x0000000000400947 */ /* 0x000fea0003800000 */
[----:B------:R-:W1:Y:S01]  /*0990*/  S2UR UR6, SR_CgaCtaId ;  /* 0x00000000000679c3 */ /* 0x000e620000008800 */
[----:B------:R-:W-:Y:S01]  /*09a0*/  UMOV UR7, 0x400 ;  /* 0x0000040000077882 */ /* 0x000fe20000000000 */
[----:B------:R-:W-:Y:S01]  /*09b0*/  UMOV UR5, 0x20 ;  /* 0x0000002000057882 */ /* 0x000fe20000000000 */
[----:B------:R-:W-:Y:S01]  /*09c0*/  UMOV UR4, 0x80 ;  /* 0x0000008000047882 */ /* 0x000fe20000000000 */
[----:B------:R-:W-:-:S04]  /*09d0*/  UIADD3 UR10, UPT, UPT, -UR5, 0x100000, URZ ;  /* 0x00100000050a7890 */ /* 0x000fc8000fffe1ff */
[----:B------:R-:W-:Y:S02]  /*09e0*/  USHF.L.U32 UR11, UR10, 0xb, URZ ;  /* 0x0000000b0a0b7899 */ /* 0x000fe400080006ff */
[----:B------:R-:W-:Y:S02]  /*09f0*/  USHF.L.U32 UR10, UR10, 0x1, URZ ;  /* 0x000000010a0a7899 */ /* 0x000fe400080006ff */
[----:B------:R-:W-:-:S04]  /*0a00*/  UIADD3 UR4, UPT, UPT, -UR4, 0x100000, URZ ;  /* 0x0010000004047890 */ /* 0x000fc8000fffe1ff */
[----:B------:R-:W-:Y:S02]  /*0a10*/  USHF.L.U32 UR5, UR4, 0xb, URZ ;  /* 0x0000000b04057899 */ /* 0x000fe400080006ff */
[----:B------:R-:W-:Y:S01]  /*0a20*/  USHF.L.U32 UR4, UR4, 0x1, URZ ;  /* 0x0000000104047899 */ /* 0x000fe200080006ff */
[----:B------:R-:W-:Y:S01]  /*0a30*/  ELECT P0, URZ, PT ;  /* 0x0000000000ff782f */ /* 0x000fe20003800000 */
[----:B-1----:R-:W-:Y:S01]  /*0a40*/  ULEA UR6, UR6, UR7, 0x18 ;  /* 0x0000000706067291 */ /* 0x002fe2000f8ec0ff */
[----:B------:R-:W1:Y:S11]  /*0a50*/  FENCE.VIEW.ASYNC.S ;  /* 0x00000000000073c6 */ /* 0x000e760000000000 */
[----:B-1----:R1:W2:Y:S01]  /*0a60*/  SYNCS.EXCH.64 URZ, [UR6+0x1b0], UR10 ;  /* 0x0001b00a06ff75b2 */ /* 0x0022a20008000100 */
[----:B------:R1:W3:Y:S01]  /*0a70*/  SYNCS.EXCH.64 URZ, [UR6+0x1b8], UR4 ;  /* 0x0001b80406ff75b2 */ /* 0x0002e20008000100 */
[----:B------:R-:W-:Y:S01]  /*0a80*/  NOP ;  /* 0x0000000000007918 */ /* 0x000fe20000000000 */
.L_x_11:
[----:B------:R-:W4:Y:S01]  /*0a90*/  SHFL.IDX PT, R2, R104, RZ, 0x1f ;  /* 0x00001fff68027589 */ /* 0x000f2200000e0000 */
[----:B------:R-:W-:Y:S01]  /*0aa0*/  NOP ;  /* 0x0000000000007918 */ /* 0x000fe20000000000 */
[----:B----4-:R-:W-:-:S13]  /*0ab0*/  ISETP.NE.AND P0, PT, R2, 0x3, PT ;  /* 0x000000030200780c */ /* 0x010fda0003f05270 */
[----:B------:R-:W-:Y:S05]  /*0ac0*/  @P0 BRA `(.L_x_12) ;  /* 0x0000000000300947 */ /* 0x000fea0003800000 */
[----:B-1----:R-:W1:Y:S01]  /*0ad0*/  S2UR UR5, SR_CgaCtaId ;  /* 0x00000000000579c3 */ /* 0x002e620000008800 */
[----:B------:R-:W-:Y:S01]  /*0ae0*/  UMOV UR6, 0x400 ;  /* 0x0000040000067882 */ /* 0x000fe20000000000 */
[----:B------:R-:W-:Y:S01]  /*0af0*/  UMOV UR4, 0x20 ;  /* 0x0000002000047882 */ /* 0x000fe20000000000 */
[----:B------:R-:W-:Y:S01]  /*0b00*/  ELECT P0, URZ, PT ;  /* 0x0000000000ff782f */ /* 0x000fe20003800000 */
[----:B-1----:R-:W-:Y:S02]  /*0b10*/  ULEA UR5, UR5, UR6, 0x18 ;  /* 0x0000000605057291 */ /* 0x002fe4000f8ec0ff */
[----:B------:R-:W-:-:S04]  /*0b20*/  UIADD3 UR6, UPT, UPT, -UR4, 0x100000, URZ ;  /* 0x0010000004067890 */ /* 0x000fc8000fffe1ff */
[----:B------:R-:W-:Y:S02]  /*0b30*/  USHF.L.U32 UR7, UR6, 0xb, URZ ;  /* 0x0000000b06077899 */ /* 0x000fe400080006ff */
[----:B------:R-:W-:Y:S01]  /*0b40*/  USHF.L.U32 UR6, UR6, 0x1, URZ ;  /* 0x0000000106067899 */ /* 0x000fe200080006ff */
[----:B------:R-:W1:Y:S11]  /*0b50*/  FENCE.VIEW.ASYNC.S ;  /* 0x00000000000073c6 */ /* 0x000e760000000000 */
[----:B-1----:R4:W1:Y:S01]  /*0b60*/  SYNCS.EXCH.64 URZ, [UR5+0x1c0], UR6 ;  /* 0x0001c00605ff75b2 */ /* 0x0028620008000100 */
[----:B------:R4:W1:Y:S02]  /*0b70*/  SYNCS.EXCH.64 URZ, [UR5+0x1c8], UR6 ;  /* 0x0001c80605ff75b2 */ /* 0x0008640008000100 */
[----:B----4-:R-:W-:Y:S01]  /*0b80*/  NOP ;  /* 0x0000000000007918 */ /* 0x010fe20000000000 */
.L_x_12:
[----:B------:R-:W4:Y:S01]  /*0b90*/  SHFL.IDX PT, R2, R104, RZ, 0x1f ;  /* 0x00001fff68027589 */ /* 0x000f2200000e0000 */
[----:B------:R-:W-:Y:S01]  /*0ba0*/  NOP ;  /* 0x0000000000007918 */ /* 0x000fe20000000000 */
[----:B----4-:R-:W-:-:S13]  /*0bb0*/  ISETP.NE.AND P0, PT, R2, 0x4, PT ;  /* 0x000000040200780c */ /* 0x010fda0003f05270 */
[----:B------:R-:W-:Y:S05]  /*0bc0*/  @P0 BRA `(.L_x_13) ;  /* 0x00000000004c0947 */ /* 0x000fea0003800000 */
[----:B-1----:R-:W1:Y:S01]  /*0bd0*/  S2UR UR5, SR_CgaCtaId ;  /* 0x00000000000579c3 */ /* 0x002e620000008800 */
[----:B------:R-:W-:Y:S01]  /*0be0*/  UMOV UR7, 0x100 ;  /* 0x0000010000077882 */ /* 0x000fe20000000000 */
[----:B------:R-:W-:Y:S01]  /*0bf0*/  UMOV UR6, 0x400 ;  /* 0x0000040000067882 */ /* 0x000fe20000000000 */
[----:B------:R-:W-:Y:S01]  /*0c00*/  USEL UR7, UR7, 0xe0, UP2 ;  /* 0x000000e007077887 */ /* 0x000fe20009000000 */
[----:B------:R-:W-:Y:S01]  /*0c10*/  UMOV UR4, 0x1 ;  /* 0x0000000100047882 */ /* 0x000fe20000000000 */
[----:B------:R-:W-:Y:S01]  /*0c20*/  ELECT P0, URZ, PT ;  /* 0x0000000000ff782f */ /* 0x000fe20003800000 */
[----:B------:R-:W-:-:S04]  /*0c30*/  UIADD3 UR10, UPT, UPT, -UR4, 0x100000, URZ ;  /* 0x00100000040a7890 */ /* 0x000fc8000fffe1ff */
[----:B------:R-:W-:Y:S02]  /*0c40*/  USHF.L.U32 UR11, UR10, 0xb, URZ ;  /* 0x0000000b0a0b7899 */ /* 0x000fe400080006ff */
[----:B------:R-:W-:Y:S02]  /*0c50*/  USHF.L.U32 UR10, UR10, 0x1, URZ ;  /* 0x000000010a0a7899 */ /* 0x000fe400080006ff */
[----:B-1----:R-:W-:Y:S02]  /*0c60*/  ULEA UR5, UR5, UR6, 0x18 ;  /* 0x0000000605057291 */ /* 0x002fe4000f8ec0ff */
[----:B------:R-:W-:-:S04]  /*0c70*/  UIADD3 UR6, UPT, UPT, -UR7, 0x100000, URZ ;  /* 0x0010000007067890 */ /* 0x000fc8000fffe1ff */
[----:B------:R-:W-:Y:S02]  /*0c80*/  USHF.L.U32 UR7, UR6, 0xb, URZ ;  /* 0x0000000b06077899 */ /* 0x000fe400080006ff */
[----:B------:R-:W-:Y:S01]  /*0c90*/  USHF.L.U32 UR6, UR6, 0x1, URZ ;  /* 0x0000000106067899 */ /* 0x000fe200080006ff */
[----:B------:R-:W1:Y:S03]  /*0ca0*/  FENCE.VIEW.ASYNC.S ;  /* 0x00000000000073c6 */ /* 0x000e660000000000 */
[----:B-1----:R4:W1:Y:S08]  /*0cb0*/  SYNCS.EXCH.64 URZ, [UR5+0x1d0], UR10 ;  /* 0x0001d00a05ff75b2 */ /* 0x0028700008000100 */
[----:B------:R4:W1:Y:S01]  /*0cc0*/  SYNCS.EXCH.64 URZ, [UR5+0x1e0], UR6 ;  /* 0x0001e00605ff75b2 */ /* 0x0008620008000100 */
[----:B------:R4:W1:Y:S01]  /*0cd0*/  SYNCS.EXCH.64 URZ, [UR5+0x1d8], UR10 ;  /* 0x0001d80a05ff75b2 */ /* 0x0008620008000100 */
[----:B------:R4:W1:Y:S02]  /*0ce0*/  SYNCS.EXCH.64 URZ, [UR5+0x1e8], UR6 ;  /* 0x0001e80605ff75b2 */ /* 0x0008640008000100 */
[----:B----4-:R-:W-:Y:S01]  /*0cf0*/  NOP ;  /* 0x0000000000007918 */ /* 0x010fe20000000000 */
.L_x_13:
[----:B------:R-:W4:Y:S01]  /*0d00*/  SHFL.IDX PT, R2, R104, RZ, 0x1f ;  /* 0x00001fff68027589 */ /* 0x000f2200000e0000 */
[----:B------:R-:W-:Y:S01]  /*0d10*/  NOP ;  /* 0x0000000000007918 */ /* 0x000fe20000000000 */
[----:B----4-:R-:W-:-:S13]  /*0d20*/  ISETP.NE.AND P0, PT, R2, 0x5, PT ;  /* 0x000000050200780c */ /* 0x010fda0003f05270 */
[----:B------:R-:W-:Y:S05]  /*0d30*/  @P0 BRA `(.L_x_14) ;  /* 0x0000000000580947 */ /* 0x000fea0003800000 */
[----:B-1----:R-:W1:Y:S01]  /*0d40*/  S2UR UR6, SR_CgaCtaId ;  /* 0x00000000000679c3 */ /* 0x002e620000008800 */
        /* <DEDUP_REMOVED lines=12> */
[----:B-1----:R4:W1:Y:S01]  /*0e10*/  SYNCS.EXCH.64 URZ, [UR6+0x1f0], UR10 ;  /* 0x0001f00a06ff75b2 */ /* 0x0028620008000100 */
[----:B------:R4:W1:Y:S01]  /*0e20*/  SYNCS.EXCH.64 URZ, [UR6+0x210], UR4 ;  /* 0x0002100406ff75b2 */ /* 0x0008620008000100 */
[----:B------:R4:W1:Y:S01]  /*0e30*/  SYNCS.EXCH.64 URZ, [UR6+0x1f8], UR10 ;  /* 0x0001f80a06ff75b2 */ /* 0x0008620008000100 */
[----:B------:R4:W1:Y:S01]  /*0e40*/  SYNCS.EXCH.64 URZ, [UR6+0x218], UR4 ;  /* 0x0002180406ff75b2 */ /* 0x0008620008000100 */
[----:B------:R4:W1:Y:S01]  /*0e50*/  SYNCS.EXCH.64 URZ, [UR6+0x200], UR10 ;  /* 0x0002000a06ff75b2 */ /* 0x0008620008000100 */
[----:B------:R4:W1:Y:S01]  /*0e60*/  SYNCS.EXCH.64 URZ, [UR6+0x220], UR4 ;  /* 0x0002200406ff75b2 */ /* 0x0008620008000100 */
[----:B------:R4:W1:Y:S01]  /*0e70*/  SYNCS.EXCH.64 URZ, [UR6+0x208], UR10 ;  /* 0x0002080a06ff75b2 */ /* 0x0008620008000100 */
[----:B------:R4:W1:Y:S02]  /*0e80*/  SYNCS.EXCH.64 URZ, [UR6+0x228], UR4 ;  /* 0x0002280406ff75b2 */ /* 0x0008640008000100 */
[----:B----4-:R-:W-:Y:S01]  /*0e90*/  NOP ;  /* 0x0000000000007918 */ /* 0x010fe20000000000 */
.L_x_14:
        /* <DEDUP_REMOVED lines=14> */
[----:B------:R4:W1:Y:S01]  /*0f80*/  SYNCS.EXCH.64 URZ, [UR5+0x240], UR6 ;  /* 0x0002400605ff75b2 */ /* 0x0008620008000100 */
[----:B------:R4:W1:Y:S01]  /*0f90*/  SYNCS.EXCH.64 URZ, [UR5+0x238], UR6 ;  /* 0x0002380605ff75b2 */ /* 0x0008620008000100 */
[----:B------:R4:W1:Y:S02]  /*0fa0*/  SYNCS.EXCH.64 URZ, [UR5+0x248], UR6 ;  /* 0x0002480605ff75b2 */ /* 0x0008640008000100 */
[----:B----4-:R-:W-:Y:S01]  /*0fb0*/  NOP ;  /* 0x0000000000007918 */ /* 0x010fe20000000000 */
.L_x_15:
[----:B-1----:R-:W1:Y:S01]  /*0fc0*/  S2UR UR5, SR_CTAID.X ;  /* 0x00000000000579c3 */ /* 0x002e620000002500 */
[----:B------:R-:W-:-:S05]  /*0fd0*/  CS2R.32 R97, SR_CgaSize ;  /* 0x0000000000617805 */ /* 0x000fca0000008a00 */
[----:B------:R-:W-:-:S05]  /*0fe0*/  IMAD R97, R97, -0xa0, RZ ;  /* 0xffffff6061617824 */ /* 0x000fca00078e02ff */
[----:B------:R-:W-:-:S14]  /*0ff0*/  R2UR UR7, R97 ;  /* 0x00000000610772ca */ /* 0x000fdc00000e0000 */
[----:B------:R-:W4:Y:S01]  /*1000*/  LDCU UR7, c[0x0][UR7+0x2b0] ;  /* 0x00005600070777ac */ /* 0x000f220008000800 */
[----:B------:R-:W-:Y:S01]  /*1010*/  NOP ;  /* 0x0000000000007918 */ /* 0x000fe20000000000 */
[----:B------:R-:W-:-:S05]  /*1020*/  CS2R.32 R97, SR_CgaSize ;  /* 0x0000000000617805 */ /* 0x000fca0000008a00 */
[----:B------:R-:W-:-:S05]  /*1030*/  IMAD R97, R97, -0xa0, RZ ;  /* 0xffffff6061617824 */ /* 0x000fca00078e02ff */
[----:B------:R-:W-:-:S14]  /*1040*/  R2UR UR6, R97 ;  /* 0x00000000610672ca */ /* 0x000fdc00000e0000 */
[----:B------:R-:W2:Y:S01]  /*1050*/  LDCU UR6, c[0x0][UR6+0x2b4] ;  /* 0x00005680060677ac */ /* 0x000ea20008000800 */
[----:B------:R-:W3:Y:S08]  /*1060*/  S2UR UR4, SR_CTAID.Y ;  /* 0x00000000000479c3 */ /* 0x000ef00000002600 */
[----:B------:R-:W2:Y:S01]  /*1070*/  LDC R9, c[0x0][0xb24] ;  /* 0x0002c900ff097b82 */ /* 0x000ea20000000800 */
[----:B-1----:R-:W-:-:S02]  /*1080*/  I2FP.F32.U32 R5, UR5 ;  /* 0x0000000500057c45 */ /* 0x002fc40008201000 */
[----:B------:R-:W-:-:S05]  /*1090*/  CS2R.32 R3, SR_CgaSize ;  /* 0x0000000000037805 */ /* 0x000fca0000008a00 */
[----:B------:R-:W-:-:S06]  /*10a0*/  IMAD R3, R3, -0xa0, RZ ;  /* 0xffffff6003037824 */ /* 0x000fcc00078e02ff */
[----:B------:R-:W1:Y:S01]  /*10b0*/  LDC R3, c[0x0][R3+0x2a0] ;  /* 0x0000a80003037b82 */ /* 0x000e620000000800 */
[----:B------:R-:W-:Y:S01]  /*10c0*/  MOV R97, UR5 ;  /* 0x0000000500617c02 */ /* 0x000fe20008000f00 */
[----:B----4-:R-:W-:Y:S01]  /*10d0*/  FMUL R5, R5, UR7 ;  /* 0x0000000705057c20 */ /* 0x010fe20008400000 */
[----:B---3--:R-:W-:Y:S02]  /*10e0*/  I2FP.F32.U32 R4, UR4 ;  /* 0x0000000400047c45 */ /* 0x008fe40008201000 */
[----:B------:R-:W-:-:S05]  /*10f0*/  CS2R.32 R2, SR_CgaSize ;  /* 0x0000000000027805 */ /* 0x000fca0000008a00 */
[----:B------:R-:W-:-:S06]  /*1100*/  IMAD R2, R2, -0xa0, RZ ;  /* 0xffffff6002027824 */ /* 0x000fcc00078e02ff */
[----:B------:R-:W3:Y:S01]  /*1110*/  LDC R2, c[0x0][R2+0x2a4] ;  /* 0x0000a90002027b82 */ /* 0x000ee20000000800 */
[----:B------:R-:W4:Y:S01]  /*1120*/  F2I.U32.TRUNC.NTZ R90, R5 ;  /* 0x00000005005a7305 */ /* 0x000f22000020f000 */
[----:B------:R-:W-:Y:S01]  /*1130*/  MOV R91, UR4 ;  /* 0x00000004005b7c02 */ /* 0x000fe20008000f00 */
[----:B--2---:R-:W-:-:S05]  /*1140*/  FMUL R4, R4, UR6 ;  /* 0x0000000604047c20 */ /* 0x004fca0008400000 */
[----:B------:R-:W-:Y:S01]  /*1150*/  BAR.SYNC.DEFER_BLOCKING 0x0 ;  /* 0x0000000000007b1d */ /* 0x000fe20000010000 */
[----:B------:R-:W-:-:S05]  /*1160*/  ISETP.GE.AND P0, PT, R9, 0x1, PT ;  /* 0x000000010900780c */ /* 0x000fca0003f06270 */
[----:B------:R-:W2:Y:S02]  /*1170*/  F2I.U32.TRUNC.NTZ R79, R4 ;  /* 0x00000004004f7305 */ /* 0x000ea4000020f000 */
[----:B------:R-:W3:Y:S01]  /*1180*/  S2UR UR36, SR_CTAID.Z ;  /* 0x00000000002479c3 */ /* 0x000ee20000002700 */
[----:B----4-:R-:W-:-:S05]  /*1190*/  IADD3 R90, PT, PT, -R90, RZ, RZ ;  /* 0x000000ff5a5a7210 */ /* 0x010fca0007ffe1ff */
[----:B-1----:R-:W-:Y:S01]  /*11a0*/  IMAD R90, R3, R90, UR5 ;  /* 0x00000005035a7e24 */ /* 0x002fe2000f8e025a */
[----:B--2---:R-:W-:-:S05]  /*11b0*/  IADD3 R79, PT, PT, -R79, RZ, RZ ;  /* 0x000000ff4f4f7210 */ /* 0x004fca0007ffe1ff */
[----:B---3--:R-:W-:Y:S01]  /*11c0*/  IMAD R79, R2, R79, UR4 ;  /* 0x00000004024f7e24 */ /* 0x008fe2000f8e024f */
[----:B------:R-:W-:Y:S06]  /*11d0*/  @!P0 BRA `(.L_x_16) ;  /* 0x0000000000b88947 */ /* 0x000fec0003800000 */
[----:B------:R-:W1:Y:S01]  /*11e0*/  LDC.64 R4, c[0x0][0xb18] ;  /* 0x0002c600ff047b82 */ /* 0x000e620000000a00 */
[----:B------:R-:W-:-:S07]  /*11f0*/  ISETP.NE.AND P0, PT, R9, 0x1, PT ;  /* 0x000000010900780c */ /* 0x000fce0003f05270 */
[----:B------:R-:W2:Y:S08]  /*1200*/  LDC R10, c[0x0][0xb0c] ;  /* 0x0002c300ff0a7b82 */ /* 0x000eb00000000800 */
[----:B------:R-:W3:Y:S08]  /*1210*/  LDC R11, c[0x0][0x370] ;  /* 0x0000dc00ff0b7b82 */ /* 0x000ef00000000800 */
[----:B------:R-:W4:Y:S01]  /*1220*/  LDC R12, c[0x0][0x374] ;  /* 0x0000dd00ff0c7b82 */ /* 0x000f220000000800 */
[----:B-1----:R-:W-:-:S07]  /*1230*/  ISETP.NE.AND P1, PT, R4, 0x1, PT ;  /* 0x000000010400780c */ /* 0x002fce0003f25270 */
[----:B------:R-:W3:Y:S01]  /*1240*/  LDC.64 R6, c[0x0][0xb10] ;  /* 0x0002c400ff067b82 */ /* 0x000ee20000000a00 */
[----:B--2---:R-:W-:-:S07]  /*1250*/  ISETP.NE.AND P2, PT, R10, 0x1, PT ;  /* 0x000000010a00780c */ /* 0x004fce0003f45270 */
[----:B------:R-:W1:Y:S08]  /*1260*/  LDC R8, c[0x0][0xb20] ;  /* 0x0002c800ff087b82 */ /* 0x000e700000000800 */
[----:B------:R-:W2:Y:S01]  /*1270*/  LDC.64 R2, c[0x0][0xb28] ;  /* 0x0002ca00ff027b82 */ /* 0x000ea20000000a00 */
[----:B----4-:R-:W-:-:S04]  /*1280*/  IMAD.HI.U32 R13, R12, R5, RZ ;  /* 0x000000050c0d7227 */ /* 0x010fc800078e00ff */
[----:B------:R-:W-:-:S04]  /*1290*/  IMAD.HI.U32 R5, R91, R5, RZ ;  /* 0x000000055b057227 */ /* 0x000fc800078e00ff */
[----:B---3--:R-:W-:-:S04]  /*12a0*/  IMAD.HI.U32 R14, R11, R6, RZ ;  /* 0x000000060b0e7227 */ /* 0x008fc800078e00ff */
[----:B------:R-:W-:Y:S01]  /*12b0*/  IMAD.HI.U32 R16, R97, R6, RZ ;  /* 0x0000000661107227 */ /* 0x000fe200078e00ff */
[-C--:B------:R-:W-:Y:S02]  /*12c0*/  @P2 SHF.R.U32.HI R11, RZ, R7.reuse, R14 ;  /* 0x00000007ff0b2219 */ /* 0x080fe4000001160e */
[-C--:B-1----:R-:W-:Y:S02]  /*12d0*/  @P1 SHF.R.U32.HI R12, RZ, R8.reuse, R13 ;  /* 0x00000008ff0c1219 */ /* 0x082fe4000001160d */
[----:B------:R-:W-:Y:S02]  /*12e0*/  SHF.R.U32.HI R8, RZ, R8, R5 ;  /* 0x00000008ff087219 */ /* 0x000fe40000011605 */
[----:B------:R-:W-:Y:S02]  /*12f0*/  SHF.R.U32.HI R16, RZ, R7, R16 ;  /* 0x00000007ff107219 */ /* 0x000fe40000011610 */
[----:B------:R-:W-:Y:S01]  /*1300*/  SEL R5, R91, R8, !P1 ;  /* 0x000000085b057207 */ /* 0x000fe20004800000 */
[----:B--2---:R-:W-:Y:S01]  /*1310*/  IMAD.HI.U32 R14, R12, R2, RZ ;  /* 0x000000020c0e7227 */ /* 0x004fe200078e00ff */
[----:B------:R-:W-:-:S03]  /*1320*/  SEL R7, R97, R16, !P2 ;  /* 0x0000001061077207 */ /* 0x000fc60005000000 */
[----:B------:R-:W-:Y:S01]  /*1330*/  IMAD.HI.U32 R6, R11, R2, RZ ;  /* 0x000000020b067227 */ /* 0x000fe200078e00ff */
[----:B------:R-:W-:-:S04]  /*1340*/  @P0 SHF.R.U32.HI R12, RZ, R3, R14 ;  /* 0x00000003ff0c0219 */ /* 0x000fc8000001160e */
[----:B------:R-:W-:Y:S01]  /*1350*/  @P0 SHF.R.U32.HI R11, RZ, R3, R6 ;  /* 0x00000003ff0b0219 */ /* 0x000fe20000011606 */
[----:B------:R-:W-:-:S04]  /*1360*/  IMAD R12, R12, R9, RZ ;  /* 0x000000090c0c7224 */ /* 0x000fc800078e02ff */
[----:B------:R-:W-:Y:S01]  /*1370*/  IMAD R6, R11, R9, RZ ;  /* 0x000000090b067224 */ /* 0x000fe200078e02ff */
[----:B------:R-:W-:-:S04]  /*1380*/  ISETP.GE.AND P1, PT, R5, R12, PT ;  /* 0x0000000c0500720c */ /* 0x000fc80003f26270 */
[----:B------:R-:W-:Y:S01]  /*1390*/  ISETP.GE.OR P1, PT, R7, R6, P1 ;  /* 0x000000060700720c */ /* 0x000fe20000f26670 */
[----:B------:R-:W-:-:S05]  /*13a0*/  IMAD.HI.U32 R6, R5, R2, RZ ;  /* 0x0000000205067227 */ /* 0x000fca00078e00ff */
[----:B------:R-:W-:-:S04]  /*13b0*/  SHF.R.U32.HI R6, RZ, R3, R6 ;  /* 0x00000003ff067219 */ /* 0x000fc80000011606 */
[----:B------:R-:W-:-:S03]  /*13c0*/  SEL R6, R5, R6, !P0 ;  /* 0x0000000605067207 */ /* 0x000fc60004000000 */
[----:B------:R-:W-:Y:S01]  /*13d0*/  @!P1 IMAD.HI.U32 R8, R7, R2, RZ ;  /* 0x0000000207089227 */ /* 0x000fe200078e00ff */
[----:B------:R-:W-:-:S04]  /*13e0*/  IADD3 R2, PT, PT, -R6, RZ, RZ ;  /* 0x000000ff06027210 */ /* 0x000fc80007ffe1ff */
[----:B------:R-:W-:Y:S01]  /*13f0*/  @!P1 SHF.R.U32.HI R8, RZ, R3, R8 ;  /* 0x00000003ff089219 */ /* 0x000fe20000011608 */
[----:B------:R-:W-:-:S03]  /*1400*/  IMAD R2, R9, R2, R5 ;  /* 0x0000000209027224 */ /* 0x000fc600078e0205 */
[----:B------:R-:W-:Y:S02]  /*1410*/  @!P1 SEL R3, R7, R8, !P0 ;  /* 0x0000000807039207 */ /* 0x000fe40004000000 */
[----:B------:R-:W-:-:S03]  /*1420*/  IADD3 R8, PT, PT, -R5, RZ, RZ ;  /* 0x000000ff05087210 */ /* 0x000fc60007ffe1ff */
[--C-:B------:R-:W-:Y:S02]  /*1430*/  @!P1 IMAD.IADD R6, R6, 0x1, -R3.reuse ;  /* 0x0000000106069824 */ /* 0x100fe400078e0a03 */
[----:B------:R-:W-:Y:S01]  /*1440*/  @!P1 IMAD R3, R2, R11, R3 ;  /* 0x0000000b02039224 */ /* 0x000fe200078e0203 */
[----:B------:R-:W-:Y:S01]  /*1450*/  IADD3 R2, PT, PT, -R7, RZ, RZ ;  /* 0x000000ff07027210 */ /* 0x000fe20007ffe1ff */
[----:B------:R-:W-:Y:S02]  /*1460*/  @!P1 IMAD R5, R6, R9, R7 ;  /* 0x0000000906059224 */ /* 0x000fe400078e0207 */
[----:B------:R-:W-:Y:S02]  /*1470*/  IMAD R8, R4, R8, R91 ;  /* 0x0000000804087224 */ /* 0x000fe400078e025b */
[----:B------:R-:W-:Y:S02]  /*1480*/  @!P1 IMAD.MOV.U32 R7, RZ, RZ, R3 ;  /* 0x000000ffff079224 */ /* 0x000fe400078e0003 */
[----:B------:R-:W-:-:S02]  /*1490*/  IMAD R2, R10, R2, R97 ;  /* 0x000000020a027224 */ /* 0x000fc400078e0261 */
[----:B------:R-:W-:Y:S02]  /*14a0*/  IMAD R91, R5, R4, R8 ;  /* 0x00000004055b7224 */ /* 0x000fe400078e0208 */
[----:B------:R-:W-:Y:S02]  /*14b0*/  IMAD R97, R7, R10, R2 ;  /* 0x0000000a07617224 */ /* 0x000fe400078e0202 */
.L_x_16:
[----:B------:R-:W1:Y:S01]  /*14c0*/  LDCU UR4, c[0x0][0xb30] ;  /* 0x00016600ff0477ac */ /* 0x000e620008000800 */
[----:B------:R-:W2:Y:S08]  /*14d0*/  S2UR UR37, SR_CgaCtaId ;  /* 0x00000000002579c3 */ /* 0x000eb00000008800 */
[----:B------:R-:W3:Y:S01]  /*14e0*/  LDC R40, c[0x0][0xb24] ;  /* 0x0002c900ff287b82 */ /* 0x000ee20000000800 */
[----:B-1----:R-:W-:-:S09]  /*14f0*/  UISETP.NE.AND UP1, UPT, UR4, 0x1, UPT ;  /* 0x000000010400788c */ /* 0x002fd2000bf25270 */
[----:B--2---:R-:W-:Y:S05]  /*1500*/  BRA.U UP1, `(.L_x_17) ;  /* 0x0000000101407547 */ /* 0x004fea000b800000 */
[----:B------:R-:W1:Y:S08]  /*1510*/  LDC.64 R4, c[0x0][0xb10] ;  /* 0x0002c400ff047b82 */ /* 0x000e700000000a00 */
[----:B------:R-:W2:Y:S08]  /*1520*/  LDC.64 R2, c[0x0][0xb18] ;  /* 0x0002c600ff027b82 */ /* 0x000eb00000000a00 */
[----:B------:R-:W4:Y:S08]  /*1530*/  LDC R6, c[0x0][0xb20] ;  /* 0x0002c800ff067b82 */ /* 0x000f300000000800 */
[----:B------:R-:W3:Y:S01]  /*1540*/  LDC R8, c[0x0][0xb0c] ;  /* 0x0002c300ff087b82 */ /* 0x000ee20000000800 */
[----:B-1----:R-:W-:-:S05]  /*1550*/  IMAD.HI.U32 R4, R97, R4, RZ ;  /* 0x0000000461047227 */ /* 0x002fca00078e00ff */
[----:B------:R-:W-:Y:S01]  /*1560*/  SHF.R.U32.HI R4, RZ, R5, R4 ;  /* 0x00000005ff047219 */ /* 0x000fe20000011604 */
[----:B--2---:R-:W-:Y:S01]  /*1570*/  IMAD.HI.U32 R3, R91, R3, RZ ;  /* 0x000000035b037227 */ /* 0x004fe200078e00ff */
[----:B------:R-:W-:-:S04]  /*1580*/  ISETP.NE.AND P0, PT, R2, 0x1, PT ;  /* 0x000000010200780c */ /* 0x000fc80003f05270 */
[----:B----4-:R-:W-:-:S04]  /*1590*/  SHF.R.U32.HI R6, RZ, R6, R3 ;  /* 0x00000006ff067219 */ /* 0x010fc80000011603 */
[----:B------:R-:W-:Y:S02]  /*15a0*/  SEL R3, R91, R6, !P0 ;  /* 0x000000065b037207 */ /* 0x000fe40004000000 */
[----:B---3--:R-:W-:-:S04]  /*15b0*/  ISETP.NE.AND P1, PT, R8, 0x1, PT ;  /* 0x000000010800780c */ /* 0x008fc80003f25270 */
[----:B------:R-:W-:-:S05]  /*15c0*/  SEL R4, R97, R4, !P1 ;  /* 0x0000000461047207 */ /* 0x000fca0004800000 */
[----:B------:R-:W-:Y:S02]  /*15d0*/  IMAD.IADD R5, R3, 0x1, -R4 ;  /* 0x0000000103057824 */ /* 0x000fe400078e0a04 */
[----:B------:R-:W-:Y:S02]  /*15e0*/  IMAD.IADD R3, R4, 0x1, -R3 ;  /* 0x0000000104037824 */ /* 0x000fe400078e0a03 */
[----:B------:R-:W-:Y:S02]  /*15f0*/  IMAD R97, R5, R8, R97 ;  /* 0x0000000805617224 */ /* 0x000fe400078e0261 */
[----:B------:R-:W-:-:S07]  /*1600*/  IMAD R91, R3, R2, R91 ;  /* 0x00000002035b7224 */ /* 0x000fce00078e025b */
.L_x_17:
[----:B------:R-:W-:Y:S01]  /*1610*/  BAR.SYNC.DEFER_BLOCKING 0x0 ;  /* 0x0000000000007b1d */ /* 0x000fe20000010000 */
[----:B------:R-:W-:Y:S01]  /*1620*/  UISETP.NE.AND UP1, UPT, UR8, 0x2, UPT ;  /* 0x000000020800788c */ /* 0x000fe2000bf25270 */
[----:B------:R-:W-:Y:S02]  /*1630*/  ISETP.NE.OR P5, PT, R0, 0x2, !P5 ;  /* 0x000000020000780c */ /* 0x000fe40006fa5670 */
[----:B------:R-:W-:-:S06]  /*1640*/  LOP3.LUT R2, R101, 0x1f, RZ, 0xc0, !PT ;  /* 0x0000001f65027812 */ /* 0x000fcc00078ec0ff */
[----:B------:R-:W-:Y:S05]  /*1650*/  BRA.U UP1, `(.L_x_18) ;  /* 0x0000001d01907547 */ /* 0x000fea000b800000 */
[----:B------:R-:W1:Y:S01]  /*1660*/  LDCU UR13, c[0x0][0x38c] ;  /* 0x00007180ff0d77ac */ /* 0x000e620008000800 */
[----:B------:R-:W2:Y:S01]  /*1670*/  LDC R9, c[0x0][0x370] ;  /* 0x0000dc00ff097b82 */ /* 0x000ea20000000800 */
[----:B------:R-:W-:Y:S01]  /*1680*/  PLOP3.LUT P1, PT, PT, PT, UP2, 0x80, 0x8 ;  /* 0x000000000008781c */ /* 0x000fe20003f2f028 */
[----:B------:R-:W-:Y:S01]  /*1690*/  IMAD.MOV.U32 R15, RZ, RZ, 0x1 ;  /* 0x00000001ff0f7424 */ /* 0x000fe200078e00ff */
[----:B------:R-:W-:Y:S01]  /*16a0*/  ISETP.EQ.OR P4, PT, R2, RZ, P5 ;  /* 0x000000ff0200720c */ /* 0x000fe20002f82670 */
[----:B------:R-:W-:Y:S01]  /*16b0*/  IMAD.MOV.U32 R14, RZ, RZ, RZ ;  /* 0x000000ffff0e7224 */ /* 0x000fe200078e00ff */
[----:B------:R-:W-:Y:S02]  /*16c0*/  PLOP3.LUT P1, PT, P1, PT, PT, 0x8, 0x80 ;  /* 0x000000000080781c */ /* 0x000fe40000f2e170 */
[----:B------:R-:W-:Y:S01]  /*16d0*/  CS2R R12, SRZ ;  /* 0x00000000000c7805 */ /* 0x000fe2000001ff00 */
[----:B------:R-:W-:Y:S01]  /*16e0*/  IMAD.MOV.U32 R10, RZ, RZ, 0x1 ;  /* 0x00000001ff0a7424 */ /* 0x000fe200078e00ff */
[----:B------:R-:W4:Y:S01]  /*16f0*/  LDC R0, c[0x0][0x374] ;  /* 0x0000dd00ff007b82 */ /* 0x000f220000000800 */
[----:B------:R-:W2:Y:S01]  /*1700*/  LDCU.64 UR22, c[0x0][0x348] ;  /* 0x00006900ff1677ac */ /* 0x000ea20008000a00 */
[----:B------:R-:W-:Y:S01]  /*1710*/  UMOV UR6, URZ ;  /* 0x000000ff00067c82 */ /* 0x000fe20008000000 */
[----:B-1----:R-:W-:-:S04]  /*1720*/  UIADD3 UR5, UPT, UPT, UR13, 0x3f, URZ ;  /* 0x0000003f0d057890 */ /* 0x002fc8000fffe0ff */
[----:B------:R-:W-:-:S04]  /*1730*/  USHF.R.S32.HI UR4, URZ, 0x1f, UR5 ;  /* 0x0000001fff047899 */ /* 0x000fc80008011405 */
[----:B------:R-:W-:-:S04]  /*1740*/  ULEA.HI UR4, UR4, UR5, URZ, 0x6 ;  /* 0x0000000504047291 */ /* 0x000fc8000f8f30ff */
[----:B------:R-:W-:Y:S02]  /*1750*/  USHF.R.S32.HI UR15, URZ, 0x6, UR4 ;  /* 0x00000006ff0f7899 */ /* 0x000fe40008011404 */
[----:B------:R-:W-:Y:S02]  /*1760*/  UIADD3 UR4, UPT, UPT, UR13, -0x1, URZ ;  /* 0xffffffff0d047890 */ /* 0x000fe4000fffe0ff */
[----:B------:R-:W-:Y:S02]  /*1770*/  UISETP.LT.U32.AND UP0, UPT, UR15, 0x1b, UPT ;  /* 0x0000001b0f00788c */ /* 0x000fe4000bf01070 */
[----:B------:R-:W-:Y:S02]  /*1780*/  UISETP.GE.U32.AND UP1, UPT, UR4, -0x7f, UPT ;  /* 0xffffff810400788c */ /* 0x000fe4000bf26070 */
[----:B------:R-:W-:Y:S02]  /*1790*/  USEL UR14, UR15, 0x1b, UP0 ;  /* 0x0000001b0f0e7887 */ /* 0x000fe40008000000 */
[----:B------:R-:W-:-:S02]  /*17a0*/  UIADD3 UR13, UPT, UPT, UR13, 0x7e, URZ ;  /* 0x0000007e0d0d7890 */ /* 0x000fc4000fffe0ff */
[----:B------:R-:W-:Y:S02]  /*17b0*/  UIADD3 UR5, UPT, UPT, UR14, -0x1, URZ ;  /* 0xffffffff0e057890 */ /* 0x000fe4000fffe0ff */
[----:B------:R-:W-:-:S03]  /*17c0*/  UIADD3 UR7, UPT, UPT, UR15, -UR14, URZ ;  /* 0x8000000e0f077290 */ /* 0x000fc6000fffe0ff */
[----:B------:R-:W-:-:S04]  /*17d0*/  @UP1 UIADD3 UR5, UPT, UPT, UR14, URZ, URZ ;  /* 0x000000ff0e051290 */ /* 0x000fc8000fffe0ff */
[----:B--2---:R-:W-:-:S12]  /*17e0*/  UIADD3 UR5, UPT, UPT, UR5, 0x1, URZ ;  /* 0x0000000105057890 */ /* 0x004fd8000fffe0ff */
.L_x_36:
[----:B------:R-:W-:Y:S01]  /*17f0*/  UISETP.NE.AND UP0, UPT, UR37, URZ, UPT ;  /* 0x000000ff2500728c */ /* 0x000fe2000bf05270 */
[----:B------:R-:W1:Y:S08]  /*1800*/  S2UR UR37, SR_CgaCtaId ;  /* 0x00000000002579c3 */ /* 0x000e700000008800 */
[----:B------:R-:W-:Y:S05]  /*1810*/  BRA.U UP0, `(.L_x_19) ;  /* 0x0000000100347547 */ /* 0x000fea000b800000 */
[----:B------:R-:W2:Y:S01]  /*1820*/  S2R R2, SR_CgaCtaId ;  /* 0x0000000000027919 */ /* 0x000ea20000008800 */
[----:B------:R-:W-:-:S04]  /*1830*/  MOV R3, 0x400 ;  /* 0x0000040000037802 */ /* 0x000fc80000000f00 */
[----:B--2---:R-:W-:Y:S02]  /*1840*/  LEA R3, R2, R3, 0x18 ;  /* 0x0000000302037211 */ /* 0x004fe400078ec0ff */
[----:B------:R-:W-:-:S03]  /*1850*/  SHF.L.U32 R2, R10, 0x1f, RZ ;  /* 0x0000001f0a027819 */ /* 0x000fc600000006ff */
[----:B------:R-:W-:-:S04]  /*1860*/  IMAD R3, R12, 0x8, R3 ;  /* 0x000000080c037824 */ /* 0x000fc800078e0203 */
[----:B------:R-:W2:Y:S02]  /*1870*/  SYNCS.PHASECHK.TRANS64.TRYWAIT P0, [R3+URZ+0x240], R2 ;  /* 0x00024002030075a7 */ /* 0x000ea400080011ff */
[----:B--2---:R-:W-:Y:S05]  /*1880*/  @!P0 BRA `(.L_x_20) ;  /* 0x0000005400f88947 */ /* 0x004fea0003800000 */
.L_x_119:
[----:B------:R-:W-:Y:S01]  /*1890*/  VIADD R12, R12, 0x1 ;  /* 0x000000010c0c7836 */ /* 0x000fe20000000000 */
[----:B------:R2:W-:Y:S04]  /*18a0*/  SYNCS.ARRIVE.TRANS64.A1T0 RZ, [R3+URZ+0x230], RZ ;  /* 0x000230ff03ff79a7 */ /* 0x0005e800081000ff */
[----:B------:R-:W-:-:S04]  /*18b0*/  ISETP.NE.AND P0, PT, R12, 0x2, PT ;  /* 0x000000020c00780c */ /* 0x000fc80003f05270 */
[----:B------:R-:W-:Y:S02]  /*18c0*/  SEL R12, R12, RZ, P0 ;  /* 0x000000ff0c0c7207 */ /* 0x000fe40000000000 */
[----:B--2---:R-:W-:-:S04]  /*18d0*/  SEL R3, RZ, 0x1, P0 ;  /* 0x00000001ff037807 */ /* 0x004fc80000000000 */
[----:B------:R-:W-:-:S07]  /*18e0*/  LOP3.LUT R10, R10, R3, RZ, 0x3c, !PT ;  /* 0x000000030a0a7212 */ /* 0x000fce00078e3cff */
.L_x_19:
[----:B------:R-:W-:Y:S01]  /*18f0*/  UMOV UR4, 0x400 ;  /* 0x0000040000047882 */ /* 0x000fe20000000000 */
[----:B------:R-:W-:Y:S01]  /*1900*/  SHF.L.U32 R2, R15, 0x1f, RZ ;  /* 0x0000001f0f027819 */ /* 0x000fe200000006ff */
[----:B-1----:R-:W-:Y:S01]  /*1910*/  ULEA UR4, UR37, UR4, 0x18 ;  /* 0x0000000425047291 */ /* 0x002fe2000f8ec0ff */
[----:B------:R-:W-:Y:S01]  /*1920*/  R2UR UR35, R97 ;  /* 0x00000000612372ca */ /* 0x000fe200000e0000 */
[----:B------:R-:W-:Y:S01]  /*1930*/  UISETP.GE.U32.AND UP0, UPT, UR13, 0x7f, UPT ;  /* 0x0000007f0d00788c */ /* 0x000fe2000bf06070 */
[----:B------:R-:W-:Y:S01]  /*1940*/  R2UR UR10, R91 ;  /* 0x000000005b0a72ca */ /* 0x000fe200000e0000 */
[----:B------:R-:W-:Y:S01]  /*1950*/  ULEA UR8, UR6, UR4, 0x3 ;  /* 0x0000000406087291 */ /* 0x000fe2000f8e18ff */
[----:B------:R-:W-:-:S08]  /*1960*/  UMOV UR24, URZ ;  /* 0x000000ff00187c82 */ /* 0x000fd00008000000 */
[----:B------:R1:W2:Y:S01]  /*1970*/  SYNCS.PHASECHK.TRANS64.TRYWAIT P0, [UR8+0xd8], R2 ;  /* 0x0000d802ff0075a7 */ /* 0x0002a20008001108 */
[----:B------:R-:W-:Y:S02]  /*1980*/  USHF.L.U32 UR35, UR35, 0x6, URZ ;  /* 0x0000000623237899 */ /* 0x000fe400080006ff */
[----:B------:R-:W-:Y:S01]  /*1990*/  USHF.L.U32 UR10, UR10, 0x6, URZ ;  /* 0x000000060a0a7899 */ /* 0x000fe200080006ff */
[----:B------:R-:W-:Y:S11]  /*19a0*/  BRA.U !UP0, `(.L_x_21) ;  /* 0x0000000108a47547 */ /* 0x000ff6000b800000 */
[----:B------:R-:W-:Y:S01]  /*19b0*/  UMOV UR16, URZ ;  /* 0x000000ff00107c82 */ /* 0x000fe20008000000 */
[----:B------:R-:W-:-:S05]  /*19c0*/  UMOV UR17, UR6 ;  /* 0x0000000600117c82 */ /* 0x000fca0008000000 */
.L_x_26:
[----:B-1----:R-:W-:Y:S01]  /*19d0*/  ULEA UR33, UR17, UR4, 0x3 ;  /* 0x0000000411217291 */ /* 0x002fe2000f8e18ff */
[----:B--2---:R-:W-:Y:S01]  /*19e0*/  @!P5 MOV R3, 0x2000 ;  /* 0x000020000003d802 */ /* 0x004fe20000000f00 */
[----:B--2---:R-:W-:Y:S10]  /*19f0*/  @P0 BRA `(.L_x_22) ;  /* 0x00000000000c0947 */ /* 0x004ff40003800000 */
[----:B------:R-:W-:-:S04]  /*1a00*/  SHF.L.U32 R5, R15, 0x1f, RZ ;  /* 0x0000001f0f057819 */ /* 0x000fc800000006ff */
[----:B------:R-:W2:Y:S02]  /*1a10*/  SYNCS.PHASECHK.TRANS64.TRYWAIT P0, [UR33+0xd8], R5 ;  /* 0x0000d805ff0075a7 */ /* 0x000ea40008001121 */
[----:B--2---:R-:W-:Y:S05]  /*1a20*/  @!P0 BRA `(.L_x_23) ;  /* 0x0000005400a48947 */ /* 0x004fea0003800000 */
.L_x_22:
[----:B------:R2:W-:Y:S01]  /*1a30*/  @!P5 SYNCS.ARRIVE.TRANS64 RZ, [UR33], R3 ;  /* 0x00000003ffffd9a7 */ /* 0x0005e20008000021 */
[----:B------:R-:W-:Y:S04]  /*1a40*/  BSSY.RECONVERGENT B0, `(.L_x_24) ;  /* 0x0000003000007945 */ /* 0x000fe80003800200 */
[----:B------:R-:W-:Y:S05]  /*1a50*/  @P4 BRA `(.L_x_25) ;  /* 0x0000000000044947 */ /* 0x000fea0003800000 */
[----:B------:R-:W-:Y:S05]  /*1a60*/  BPT.TRAP 0x1 ;  /* 0x000000040000795c */ /* 0x000fea0000300000 */
.L_x_25:
[----:B------:R-:W-:Y:S05]  /*1a70*/  BSYNC.RECONVERGENT B0 ;  /* 0x0000000000007941 */ /* 0x000fea0003800200 */
.L_x_24:
[----:B------:R-:W-:Y:S02]  /*1a80*/  UIADD3 UR6, UPT, UPT, UR17, 0x1, URZ ;  /* 0x0000000111067890 */ /* 0x000fe4000fffe0ff */
[----:B------:R-:W-:Y:S02]  /*1a90*/  UIADD3 UR26, UP1, UPT, UR22, 0x80, URZ ;  /* 0x00000080161a7890 */ /* 0x000fe4000ff3e0ff */
[----:B------:R-:W-:Y:S02]  /*1aa0*/  UISETP.NE.AND UP0, UPT, UR6, 0x1b, UPT ;  /* 0x0000001b0600788c */ /* 0x000fe4000bf05270 */
[----:B------:R-:W-:Y:S02]  /*1ab0*/  USHF.L.U32 UR34, UR16, 0x6, URZ ;  /* 0x0000000610227899 */ /* 0x000fe400080006ff */
[----:B------:R-:W-:Y:S02]  /*1ac0*/  USEL UR9, URZ, 0x1, UP0 ;  /* 0x00000001ff097887 */ /* 0x000fe40008000000 */
[----:B------:R-:W-:-:S02]  /*1ad0*/  USEL UR6, UR6, URZ, UP0 ;  /* 0x000000ff06067287 */ /* 0x000fc40008000000 */
[----:B------:R-:W-:Y:S02]  /*1ae0*/  UIADD3 UR20, UP0, UPT, UR22, 0x180, URZ ;  /* 0x0000018016147890 */ /* 0x000fe4000ff1e0ff */
[----:B------:R-:W-:Y:S01]  /*1af0*/  ULEA UR8, UR6, UR4, 0x3 ;  /* 0x0000000406087291 */ /* 0x000fe2000f8e18ff */
[----:B------:R-:W-:Y:S01]  /*1b00*/  LOP3.LUT R15, R15, UR9, RZ, 0x3c, !PT ;  /* 0x000000090f0f7c12 */ /* 0x000fe2000f8e3cff */
[----:B------:R-:W-:Y:S02]  /*1b10*/  UIADD3.X UR27, UPT, UPT, URZ, UR23, URZ, UP1, !UPT ;  /* 0x00000017ff1b7290 */ /* 0x000fe40008ffe4ff */
[----:B------:R-:W-:Y:S01]  /*1b20*/  UIADD3.X UR21, UPT, UPT, URZ, UR23, URZ, UP0, !UPT ;  /* 0x00000017ff157290 */ /* 0x000fe200087fe4ff */
[----:B-1----:R-:W-:Y:S01]  /*1b30*/  SHF.L.U32 R2, R15, 0x1f, RZ ;  /* 0x0000001f0f027819 */ /* 0x002fe200000006ff */
[----:B------:R-:W-:Y:S01]  /*1b40*/  UMOV UR18, 0x0 ;  /* 0x0000000000127882 */ /* 0x000fe20000000000 */
[----:B------:R-:W-:Y:S01]  /*1b50*/  UMOV UR19, 0x10000000 ;  /* 0x1000000000137882 */ /* 0x000fe20000000000 */
[----:B------:R-:W-:Y:S01]  /*1b60*/  UMOV UR12, UR36 ;  /* 0x00000024000c7c82 */ /* 0x000fe20008000000 */
[----:B------:R1:W1:Y:S01]  /*1b70*/  SYNCS.PHASECHK.TRANS64.TRYWAIT P0, [UR8+0xd8], R2 ;  /* 0x0000d802ff0075a7 */ /* 0x0002620008001108 */
[----:B------:R-:W-:Y:S01]  /*1b80*/  ULEA UR8, UR17, UR4, 0xc ;  /* 0x0000000411087291 */ /* 0x000fe2000f8e60ff */
[----:B------:R-:W-:Y:S01]  /*1b90*/  UMOV UR9, UR33 ;  /* 0x0000002100097c82 */ /* 0x000fe20008000000 */
[----:B------:R-:W-:-:S02]  /*1ba0*/  UMOV UR11, UR34 ;  /* 0x00000022000b7c82 */ /* 0x000fc40008000000 */
[----:B------:R-:W-:Y:S02]  /*1bb0*/  UIADD3 UR32, UPT, UPT, UR8, 0x2600, URZ ;  /* 0x0000260008207890 */ /* 0x000fe4000fffe0ff */
[----:B------:R-:W-:Y:S02]  /*1bc0*/  UIADD3 UR8, UPT, UPT, UR8, 0x1d600, URZ ;  /* 0x0001d60008087890 */ /* 0x000fe4000fffe0ff */
[----:B------:R-:W-:Y:S01]  /*1bd0*/  UIADD3 UR16, UPT, UPT, UR16, 0x1, URZ ;  /* 0x0000000110107890 */ /* 0x000fe2000fffe0ff */
[----:B------:R-:W-:Y:S01]  /*1be0*/  UMOV UR24, UR5 ;  /* 0x0000000500187c82 */ /* 0x000fe20008000000 */
[----:B------:R-:W-:Y:S02]  /*1bf0*/  UMOV UR17, UR6 ;  /* 0x0000000600117c82 */ /* 0x000fe40008000000 */
[----:B------:R-:W-:Y:S01]  /*1c00*/  UISETP.NE.AND UP0, UPT, UR16, UR5, UPT ;  /* 0x000000051000728c */ /* 0x000fe2000bf05270 */
[----:B------:R1:W-:Y:S02]  /*1c10*/  UTMALDG.3D [UR32], [UR26], desc[UR18] ;  /* 0x000012201a0075b4 */ /* 0x0003e40008011000 */
[----:B------:R1:W-:Y:S06]  /*1c20*/  UTMALDG.3D [UR8], [UR20], desc[UR18] ;  /* 0x00001208140075b4 */ /* 0x0003ec0008011000 */
[----:B------:R-:W-:Y:S05]  /*1c30*/  BRA.U UP0, `(.L_x_26) ;  /* 0xfffffffd00647547 */ /* 0x000fea000b83ffff */
.L_x_21:
[----:B-1----:R-:W-:Y:S01]  /*1c40*/  ULEA UR8, UR6, UR4, 0x3 ;  /* 0x0000000406087291 */ /* 0x002fe2000f8e18ff */
[----:B------:R-:W-:Y:S01]  /*1c50*/  SHF.L.U32 R2, R15, 0x1f, RZ ;  /* 0x0000001f0f027819 */ /* 0x000fe200000006ff */
[----:B------:R-:W-:Y:S01]  /*1c60*/  @!P1 SYNCS.ARRIVE.TRANS64.A1T0 RZ, [UR4+0x1c8], RZ ;  /* 0x0001c8ffffff99a7 */ /* 0x000fe20008100004 */
[----:B------:R-:W-:-:S06]  /*1c70*/  UISETP.GT.AND UP0, UPT, UR15, UR14, UPT ;  /* 0x0000000e0f00728c */ /* 0x000fcc000bf04270 */
[----:B--2---:R1:W2:Y:S03]  /*1c80*/  SYNCS.PHASECHK.TRANS64.TRYWAIT P0, [UR8+0xd8], R2 ;  /* 0x0000d802ff0075a7 */ /* 0x0042a60008001108 */
[----:B------:R-:W-:Y:S05]  /*1c90*/  BRA.U !UP0, `(.L_x_27) ;  /* 0x0000000108a87547 */ /* 0x000fea000b800000 */
[----:B------:R-:W-:Y:S01]  /*1ca0*/  UIADD3 UR21, UPT, UPT, UR7, UR24, URZ ;  /* 0x0000001807157290 */ /* 0x000fe2000fffe0ff */
[----:B------:R-:W-:-:S11]  /*1cb0*/  UMOV UR25, UR6 ;  /* 0x0000000600197c82 */ /* 0x000fd60008000000 */
.L_x_32:
[----:B-1----:R-:W-:Y:S01]  /*1cc0*/  ULEA UR17, UR25, UR4, 0x3 ;  /* 0x0000000419117291 */ /* 0x002fe2000f8e18ff */
[----:B--2---:R-:W-:Y:S01]  /*1cd0*/  @!P5 MOV R3, 0x2000 ;  /* 0x000020000003d802 */ /* 0x004fe20000000f00 */
[----:B--2---:R-:W-:Y:S10]  /*1ce0*/  @P0 BRA `(.L_x_28) ;  /* 0x00000000000c0947 */ /* 0x004ff40003800000 */
[----:B------:R-:W-:-:S04]  /*1cf0*/  SHF.L.U32 R5, R15, 0x1f, RZ ;  /* 0x0000001f0f057819 */ /* 0x000fc800000006ff */
[----:B------:R-:W2:Y:S02]  /*1d00*/  SYNCS.PHASECHK.TRANS64.TRYWAIT P0, [UR17+0xd8], R5 ;  /* 0x0000d805ff0075a7 */ /* 0x000ea40008001111 */
[----:B--2---:R-:W-:Y:S05]  /*1d10*/  @!P0 BRA `(.L_x_29) ;  /* 0x0000005400008947 */ /* 0x004fea0003800000 */
.L_x_28:
[----:B------:R2:W-:Y:S01]  /*1d20*/  @!P5 SYNCS.ARRIVE.TRANS64 RZ, [UR17], R3 ;  /* 0x00000003ffffd9a7 */ /* 0x0005e20008000011 */
[----:B------:R-:W-:Y:S04]  /*1d30*/  BSSY.RECONVERGENT B0, `(.L_x_30) ;  /* 0x0000003000007945 */ /* 0x000fe80003800200 */
[----:B------:R-:W-:Y:S05]  /*1d40*/  @P4 BRA `(.L_x_31) ;  /* 0x0000000000044947 */ /* 0x000fea0003800000 */
[----:B------:R-:W-:Y:S05]  /*1d50*/  BPT.TRAP 0x1 ;  /* 0x000000040000795c */ /* 0x000fea0000300000 */
.L_x_31:
[----:B------:R-:W-:Y:S05]  /*1d60*/  BSYNC.RECONVERGENT B0 ;  /* 0x0000000000007941 */ /* 0x000fea0003800200 */
.L_x_30:
        /* <DEDUP_REMOVED lines=20> */
[----:B------:R-:W-:Y:S01]  /*1eb0*/  UIADD3 UR8, UPT, UPT, UR8, 0x1d600, URZ ;  /* 0x0001d60008087890 */ /* 0x000fe2000fffe0ff */
[----:B------:R-:W-:Y:S01]  /*1ec0*/  UMOV UR9, UR17 ;  /* 0x0000001100097c82 */ /* 0x000fe20008000000 */
[----:B------:R-:W-:Y:S01]  /*1ed0*/  UMOV UR11, UR18 ;  /* 0x00000012000b7c82 */ /* 0x000fe20008000000 */
[----:B------:R-:W-:Y:S01]  /*1ee0*/  UIADD3 UR24, UPT, UPT, UR24, 0x1, URZ ;  /* 0x0000000118187890 */ /* 0x000fe2000fffe0ff */
[----:B------:R-:W-:-:S03]  /*1ef0*/  UMOV UR25, UR6 ;  /* 0x0000000600197c82 */ /* 0x000fc60008000000 */
[----:B------:R1:W-:Y:S01]  /*1f00*/  UTMALDG.3D [UR16], [UR30], desc[UR26] ;  /* 0x00001a101e0075b4 */ /* 0x0003e20008011000 */
[----:B------:R-:W-:Y:S01]  /*1f10*/  UISETP.NE.AND UP0, UPT, UR24, UR21, UPT ;  /* 0x000000151800728c */ /* 0x000fe2000bf05270 */
[----:B------:R1:W-:Y:S08]  /*1f20*/  UTMALDG.3D [UR8], [UR28], desc[UR26] ;  /* 0x00001a081c0075b4 */ /* 0x0003f00008011000 */
[----:B------:R-:W-:Y:S05]  /*1f30*/  BRA.U UP0, `(.L_x_32) ;  /* 0xfffffffd00607547 */ /* 0x000fea000b83ffff */
.L_x_27:
[C---:B-1----:R-:W-:Y:S01]  /*1f40*/  LEA R2, R14.reuse, UR4, 0x3 ;  /* 0x000000040e027c11 */ /* 0x042fe2000f8e18ff */
[----:B------:R-:W-:Y:S01]  /*1f50*/  NOP ;  /* 0x0000000000007918 */ /* 0x000fe20000000000 */
[----:B--2---:R-:W-:Y:S02]  /*1f60*/  SHF.L.U32 R3, R13, 0x1f, RZ ;  /* 0x0000001f0d037819 */ /* 0x004fe400000006ff */
[----:B------:R-:W-:Y:S02]  /*1f70*/  LEA R4, R14, UR4, 0x4 ;  /* 0x000000040e047c11 */ /* 0x000fe4000f8e20ff */
[----:B------:R-:W1:Y:S02]  /*1f80*/  SYNCS.PHASECHK.TRANS64.TRYWAIT P0, [R2+URZ+0x1d0], R3 ;  /* 0x0001d003020075a7 */ /* 0x000e6400080011ff */
[----:B-1----:R-:W-:Y:S05]  /*1f90*/  @!P0 BRA `(.L_x_33) ;  /* 0x0000005000788947 */ /* 0x002fea0003800000 */
.L_x_122:
[----:B------:R-:W2:Y:S01]  /*1fa0*/  LDS.128 R4, [R4+0x260] ;  /* 0x0002600004047984 */ /* 0x000ea20000000c00 */
[----:B---3--:R-:W-:Y:S01]  /*1fb0*/  ISETP.GE.AND P0, PT, R40, 0x1, PT ;  /* 0x000000012800780c */ /* 0x008fe20003f06270 */
[----:B-1----:R-:W-:Y:S01]  /*1fc0*/  VIADD R2, R2, 0x1e0 ;  /* 0x000001e002027836 */ /* 0x002fe20000000000 */
[----:B------:R-:W-:Y:S01]  /*1fd0*/  @!PT LDS RZ, [RZ] ;  /* 0x00000000fffff984 */ /* 0x000fe20000000800 */
[----:B------:R-:W-:Y:S01]  /*1fe0*/  @!PT LDS RZ, [RZ] ;  /* 0x00000000fffff984 */ /* 0x000fe20000000800 */
[----:B------:R-:W-:Y:S01]  /*1ff0*/  @!PT LDS RZ, [RZ] ;  /* 0x00000000fffff984 */ /* 0x000fe20000000800 */
[----:B------:R-:W-:Y:S01]  /*2000*/  @!PT LDS RZ, [RZ] ;  /* 0x00000000fffff984 */ /* 0x000fe20000000800 */
[----:B------:R1:W-:Y:S06]  /*2010*/  MEMBAR.ALL.CTA ;  /* 0x0000000000007992 */ /* 0x0003ec0000008000 */
[----:B-1----:R-:W1:Y:S01]  /*2020*/  FENCE.VIEW.ASYNC.S ;  /* 0x00000000000073c6 */ /* 0x002e620000000000 */
[----:B------:R-:W-:-:S04]  /*2030*/  PRMT R2, RZ, 0x654, R2 ;  /* 0x00000654ff027816 */ /* 0x000fc80000000002 */
[----:B-1----:R1:W-:Y:S01]  /*2040*/  SYNCS.ARRIVE.TRANS64.RED.A1T0 RZ, [R2+URZ], RZ ;  /* 0x000000ff02ff79a7 */ /* 0x0023e200081004ff */
[----:B--2---:R-:W-:-:S13]  /*2050*/  LOP3.LUT P2, RZ, R6, 0x1, RZ, 0xc0, !PT ;  /* 0x0000000106ff7812 */ /* 0x004fda000784c0ff */
[----:B------:R-:W-:Y:S01]  /*2060*/  @P2 SHF.R.U32.HI R3, RZ, 0x10, R5 ;  /* 0x00000010ff032819 */ /* 0x000fe20000011605 */
[----:B------:R-:W-:Y:S01]  /*2070*/  VOTEU.ANY UP0, P2 ;  /* 0x0000000000ff7886 */ /* 0x000fe20001000100 */
[----:B------:R-:W-:Y:S02]  /*2080*/  @P2 MOV R11, R4 ;  /* 0x00000004000b2202 */ /* 0x000fe40000000f00 */
[----:B------:R-:W-:Y:S02]  /*2090*/  @P2 R2UR.BROADCAST UR8, R3 ;  /* 0x00000000030822ca */ /* 0x000fe400008e0000 */
[----:B------:R-:W-:-:S11]  /*20a0*/  @P2 LOP3.LUT R8, R5, 0xffff, RZ, 0xc0, !PT ;  /* 0x0000ffff05082812 */ /* 0x000fd600078ec0ff */
[----:B------:R-:W-:Y:S01]  /*20b0*/  @UP0 UMOV UR36, UR8 ;  /* 0x0000000800240c82 */ /* 0x000fe20008000000 */
[----:B-1----:R-:W-:Y:S05]  /*20c0*/  @!P0 BRA `(.L_x_34) ;  /* 0x0000000000b88947 */ /* 0x002fea0003800000 */
[----:B------:R-:W4:Y:S01]  /*20d0*/  LDC.64 R4, c[0x0][0xb18] ;  /* 0x0002c600ff047b82 */ /* 0x000f220000000a00 */
[----:B------:R-:W-:-:S07]  /*20e0*/  ISETP.NE.AND P3, PT, R40, 0x1, PT ;  /* 0x000000012800780c */ /* 0x000fce0003f65270 */
[----:B------:R-:W1:Y:S08]  /*20f0*/  LDC.64 R6, c[0x0][0xb10] ;  /* 0x0002c400ff067b82 */ /* 0x000e700000000a00 */
[----:B------:R-:W2:Y:S08]  /*2100*/  LDC R16, c[0x0][0xb20] ;  /* 0x0002c800ff107b82 */ /* 0x000eb00000000800 */
[----:B------:R-:W3:Y:S01]  /*2110*/  LDC R18, c[0x0][0xb0c] ;  /* 0x0002c300ff127b82 */ /* 0x000ee20000000800 */
[----:B----4-:R-:W-:Y:S01]  /*2120*/  IMAD.HI.U32 R17, R0, R5, RZ ;  /* 0x0000000500117227 */ /* 0x010fe200078e00ff */
[----:B------:R-:W-:-:S03]  /*2130*/  ISETP.NE.AND P0, PT, R4, 0x1, PT ;  /* 0x000000010400780c */ /* 0x000fc60003f05270 */
[----:B------:R-:W-:-:S03]  /*2140*/  IMAD.HI.U32 R5, R8, R5, RZ ;  /* 0x0000000508057227 */ /* 0x000fc600078e00ff */
[----:B------:R-:W4:Y:S01]  /*2150*/  LDC.64 R2, c[0x0][0xb28] ;  /* 0x0002ca00ff027b82 */ /* 0x000f220000000a00 */
[----:B-1----:R-:W-:-:S04]  /*2160*/  IMAD.HI.U32 R20, R9, R6, RZ ;  /* 0x0000000609147227 */ /* 0x002fc800078e00ff */
[----:B------:R-:W-:Y:S01]  /*2170*/  IMAD.HI.U32 R22, R11, R6, RZ ;  /* 0x000000060b167227 */ /* 0x000fe200078e00ff */
[----:B------:R-:W-:Y:S02]  /*2180*/  SHF.R.U32.HI R20, RZ, R7, R20 ;  /* 0x00000007ff147219 */ /* 0x000fe40000011614 */
[-C--:B--2---:R-:W-:Y:S02]  /*2190*/  SHF.R.U32.HI R17, RZ, R16.reuse, R17 ;  /* 0x00000010ff117219 */ /* 0x084fe40000011611 */
[----:B------:R-:W-:Y:S02]  /*21a0*/  SHF.R.U32.HI R5, RZ, R16, R5 ;  /* 0x00000010ff057219 */ /* 0x000fe40000011605 */
[----:B------:R-:W-:Y:S02]  /*21b0*/  SEL R17, R0, R17, !P0 ;  /* 0x0000001100117207 */ /* 0x000fe40004000000 */
[----:B------:R-:W-:Y:S02]  /*21c0*/  SHF.R.U32.HI R22, RZ, R7, R22 ;  /* 0x00000007ff167219 */ /* 0x000fe40000011616 */
[----:B---3--:R-:W-:-:S02]  /*21d0*/  ISETP.NE.AND P1, PT, R18, 0x1, PT ;  /* 0x000000011200780c */ /* 0x008fc40003f25270 */
[----:B------:R-:W-:Y:S02]  /*21e0*/  SEL R5, R8, R5, !P0 ;  /* 0x0000000508057207 */ /* 0x000fe40004000000 */
[----:B------:R-:W-:Y:S02]  /*21f0*/  SEL R19, R9, R20, !P1 ;  /* 0x0000001409137207 */ /* 0x000fe40004800000 */
[----:B------:R-:W-:Y:S01]  /*2200*/  SEL R7, R11, R22, !P1 ;  /* 0x000000160b077207 */ /* 0x000fe20004800000 */
[----:B----4-:R-:W-:-:S04]  /*2210*/  IMAD.HI.U32 R20, R17, R2, RZ ;  /* 0x0000000211147227 */ /* 0x010fc800078e00ff */
[----:B------:R-:W-:Y:S01]  /*2220*/  IMAD.HI.U32 R6, R19, R2, RZ ;  /* 0x0000000213067227 */ /* 0x000fe200078e00ff */
[----:B------:R-:W-:-:S04]  /*2230*/  @P3 SHF.R.U32.HI R17, RZ, R3, R20 ;  /* 0x00000003ff113219 */ /* 0x000fc80000011614 */
[----:B------:R-:W-:Y:S01]  /*2240*/  @P3 SHF.R.U32.HI R19, RZ, R3, R6 ;  /* 0x00000003ff133219 */ /* 0x000fe20000011606 */
[----:B------:R-:W-:-:S04]  /*2250*/  IMAD R17, R40, R17, RZ ;  /* 0x0000001128117224 */ /* 0x000fc800078e02ff */
[----:B------:R-:W-:Y:S01]  /*2260*/  IMAD R6, R40, R19, RZ ;  /* 0x0000001328067224 */ /* 0x000fe200078e02ff */
[C---:B------:R-:W-:Y:S02]  /*2270*/  ISETP.GE.AND P0, PT, R5.reuse, R17, PT ;  /* 0x000000110500720c */ /* 0x040fe40003f06270 */
[----:B------:R-:W-:Y:S02]  /*2280*/  IADD3 R17, PT, PT, -R5, RZ, RZ ;  /* 0x000000ff05117210 */ /* 0x000fe40007ffe1ff */
[----:B------:R-:W-:Y:S01]  /*2290*/  ISETP.GE.OR P0, PT, R7, R6, P0 ;  /* 0x000000060700720c */ /* 0x000fe20000706670 */
[----:B------:R-:W-:-:S04]  /*22a0*/  IMAD.HI.U32 R6, R5, R2, RZ ;  /* 0x0000000205067227 */ /* 0x000fc800078e00ff */
[----:B------:R-:W-:Y:S01]  /*22b0*/  IMAD R8, R4, R17, R8 ;  /* 0x0000001104087224 */ /* 0x000fe200078e0208 */
[----:B------:R-:W-:-:S04]  /*22c0*/  SHF.R.U32.HI R6, RZ, R3, R6 ;  /* 0x00000003ff067219 */ /* 0x000fc80000011606 */
[----:B------:R-:W-:-:S03]  /*22d0*/  SEL R6, R5, R6, !P3 ;  /* 0x0000000605067207 */ /* 0x000fc60005800000 */
[----:B------:R-:W-:-:S04]  /*22e0*/  @!P0 IMAD.HI.U32 R16, R7, R2, RZ ;  /* 0x0000000207108227 */ /* 0x000fc800078e00ff */
[----:B------:R-:W-:Y:S01]  /*22f0*/  IMAD.MOV R2, RZ, RZ, -R6 ;  /* 0x000000ffff027224 */ /* 0x000fe200078e0a06 */
[----:B------:R-:W-:-:S03]  /*2300*/  @!P0 SHF.R.U32.HI R16, RZ, R3, R16 ;  /* 0x00000003ff108219 */ /* 0x000fc60000011610 */
[----:B------:R-:W-:Y:S01]  /*2310*/  IMAD R2, R40, R2, R5 ;  /* 0x0000000228027224 */ /* 0x000fe200078e0205 */
[----:B------:R-:W-:-:S05]  /*2320*/  @!P0 SEL R3, R7, R16, !P3 ;  /* 0x0000001007038207 */ /* 0x000fca0005800000 */
[--C-:B------:R-:W-:Y:S02]  /*2330*/  @!P0 IMAD.IADD R6, R6, 0x1, -R3.reuse ;  /* 0x0000000106068824 */ /* 0x100fe400078e0a03 */
[----:B------:R-:W-:Y:S01]  /*2340*/  @!P0 IMAD R3, R2, R19, R3 ;  /* 0x0000001302038224 */ /* 0x000fe200078e0203 */
[----:B------:R-:W-:Y:S01]  /*2350*/  IADD3 R2, PT, PT, -R7, RZ, RZ ;  /* 0x000000ff07027210 */ /* 0x000fe20007ffe1ff */
[----:B------:R-:W-:Y:S02]  /*2360*/  @!P0 IMAD R5, R40, R6, R7 ;  /* 0x0000000628058224 */ /* 0x000fe400078e0207 */
[----:B------:R-:W-:Y:S02]  /*2370*/  @!P0 IMAD.MOV.U32 R7, RZ, RZ, R3 ;  /* 0x000000ffff078224 */ /* 0x000fe400078e0003 */
[----:B------:R-:W-:Y:S02]  /*2380*/  IMAD R2, R18, R2, R11 ;  /* 0x0000000212027224 */ /* 0x000fe400078e020b */
[----:B------:R-:W-:-:S02]  /*2390*/  IMAD R8, R5, R4, R8 ;  /* 0x0000000405087224 */ /* 0x000fc400078e0208 */
[----:B------:R-:W-:Y:S02]  /*23a0*/  IMAD R11, R7, R18, R2 ;  /* 0x00000012070b7224 */ /* 0x000fe400078e0202 */
.L_x_34:
[----:B------:R-:W1:Y:S02]  /*23b0*/  LDCU UR8, c[0x0][0xb30] ;  /* 0x00016600ff0877ac */ /* 0x000e640008000800 */
[----:B-1----:R-:W-:-:S09]  /*23c0*/  UISETP.NE.AND UP0, UPT, UR8, 0x1, UPT ;  /* 0x000000010800788c */ /* 0x002fd2000bf05270 */
[----:B------:R-:W-:Y:S05]  /*23d0*/  BRA.U UP0, `(.L_x_35) ;  /* 0x0000000100407547 */ /* 0x000fea000b800000 */
[----:B------:R-:W1:Y:S08]  /*23e0*/  LDC.64 R4, c[0x0][0xb10] ;  /* 0x0002c400ff047b82 */ /* 0x000e700000000a00 */
[----:B------:R-:W2:Y:S08]  /*23f0*/  LDC.64 R2, c[0x0][0xb18] ;  /* 0x0002c600ff027b82 */ /* 0x000eb00000000a00 */
[----:B------:R-:W3:Y:S08]  /*2400*/  LDC R6, c[0x0][0xb20] ;  /* 0x0002c800ff067b82 */ /* 0x000ef00000000800 */
[----:B------:R-:W4:Y:S01]  /*2410*/  LDC R16, c[0x0][0xb0c] ;  /* 0x0002c300ff107b82 */ /* 0x000f220000000800 */
[----:B-1----:R-:W-:-:S05]  /*2420*/  IMAD.HI.U32 R4, R11, R4, RZ ;  /* 0x000000040b047227 */ /* 0x002fca00078e00ff */
[----:B------:R-:W-:Y:S01]  /*2430*/  SHF.R.U32.HI R4, RZ, R5, R4 ;  /* 0x00000005ff047219 */ /* 0x000fe20000011604 */
[----:B--2---:R-:W-:Y:S01]  /*2440*/  IMAD.HI.U32 R3, R8, R3, RZ ;  /* 0x0000000308037227 */ /* 0x004fe200078e00ff */
[----:B------:R-:W-:-:S04]  /*2450*/  ISETP.NE.AND P0, PT, R2, 0x1, PT ;  /* 0x000000010200780c */ /* 0x000fc80003f05270 */
[----:B---3--:R-:W-:-:S04]  /*2460*/  SHF.R.U32.HI R3, RZ, R6, R3 ;  /* 0x00000006ff037219 */ /* 0x008fc80000011603 */
[----:B------:R-:W-:Y:S02]  /*2470*/  SEL R3, R8, R3, !P0 ;  /* 0x0000000308037207 */ /* 0x000fe40004000000 */
[----:B----4-:R-:W-:-:S04]  /*2480*/  ISETP.NE.AND P1, PT, R16, 0x1, PT ;  /* 0x000000011000780c */ /* 0x010fc80003f25270 */
[----:B------:R-:W-:-:S05]  /*2490*/  SEL R4, R11, R4, !P1 ;  /* 0x000000040b047207 */ /* 0x000fca0004800000 */
[----:B------:R-:W-:Y:S02]  /*24a0*/  IMAD.IADD R5, R3, 0x1, -R4 ;  /* 0x0000000103057824 */ /* 0x000fe400078e0a04 */
[----:B------:R-:W-:Y:S02]  /*24b0*/  IMAD.IADD R3, R4, 0x1, -R3 ;  /* 0x0000000104037824 */ /* 0x000fe400078e0a03 */
[----:B------:R-:W-:Y:S02]  /*24c0*/  IMAD R11, R5, R16, R11 ;  /* 0x00000010050b7224 */ /* 0x000fe400078e020b */
[----:B------:R-:W-:-:S07]  /*24d0*/  IMAD R8, R3, R2, R8 ;  /* 0x0000000203087224 */ /* 0x000fce00078e0208 */
.L_x_35:
[----:B------:R-:W-:Y:S01]  /*24e0*/  VIADD R14, R14, 0x1 ;  /* 0x000000010e0e7836 */ /* 0x000fe20000000000 */
[----:B------:R-:W-:Y:S01]  /*24f0*/  PLOP3.LUT P1, PT, PT, PT, PT, 0x80, 0x8 ;  /* 0x000000000008781c */ /* 0x000fe20003f2f070 */
[----:B------:R-:W-:Y:S02]  /*2500*/  IMAD.IADD R97, R11, 0x1, R90 ;  /* 0x000000010b617824 */ /* 0x000fe400078e025a */
[----:B------:R-:W-:Y:S01]  /*2510*/  IMAD.IADD R91, R8, 0x1, R79 ;  /* 0x00000001085b7824 */ /* 0x000fe200078e024f */
[----:B------:R-:W-:-:S04]  /*2520*/  ISETP.NE.AND P0, PT, R14, 0x2, PT ;  /* 0x000000020e00780c */ /* 0x000fc80003f05270 */
[----:B------:R-:W-:Y:S02]  /*2530*/  SEL R2, RZ, 0x1, P0 ;  /* 0x00000001ff027807 */ /* 0x000fe40000000000 */
[----:B------:R-:W-:Y:S02]  /*2540*/  SEL R14, R14, RZ, P0 ;  /* 0x000000ff0e0e7207 */ /* 0x000fe40000000000 */
[----:B------:R-:W-:Y:S01]  /*2550*/  LOP3.LUT R13, R13, R2, RZ, 0x3c, !PT ;  /* 0x000000020d0d7212 */ /* 0x000fe200078e3cff */
[----:B------:R-:W-:Y:S06]  /*2560*/  @P2 BRA `(.L_x_36) ;  /* 0xfffffff000a02947 */ /* 0x000fec000383ffff */
[----:B------:R-:W-:Y:S01]  /*2570*/  UIADD3 UR4, UPT, UPT, UR4, 0xd8, URZ ;  /* 0x000000d804047890 */ /* 0x000fe2000fffe0ff */
[----:B------:R-:W-:-:S03]  /*2580*/  SHF.L.U32 R3, R15, 0x1f, RZ ;  /* 0x0000001f0f037819 */ /* 0x000fc600000006ff */
[----:B------:R-:W-:-:S09]  /*2590*/  ULEA UR5, UR6, UR4, 0x3 ;  /* 0x0000000406057291 */ /* 0x000fd2000f8e18ff */
[----:B------:R-:W1:Y:S02]  /*25a0*/  SYNCS.PHASECHK.TRANS64.TRYWAIT P0, [UR5], R3 ;  /* 0x00000003ff0075a7 */ /* 0x000e640008001105 */
[----:B-1----:R-:W-:Y:S05]  /*25b0*/  @!P0 BRA `(.L_x_37) ;  /* 0x0000004c00048947 */ /* 0x002fea0003800000 */
.L_x_124:
[----:B------:R-:W-:-:S04]  /*25c0*/  UIADD3 UR6, UPT, UPT, UR6, 0x1, URZ ;  /* 0x0000000106067890 */ /* 0x000fc8000fffe0ff */
[----:B------:R-:W-:-:S04]  /*25d0*/  UISETP.NE.AND UP0, UPT, UR6, 0x1b, UPT ;  /* 0x0000001b0600788c */ /* 0x000fc8000bf05270 */
[----:B------:R-:W-:Y:S02]  /*25e0*/  USEL UR7, URZ, 0x1, UP0 ;  /* 0x00000001ff077887 */ /* 0x000fe40008000000 */
[----:B------:R-:W-:-:S04]  /*25f0*/  USEL UR6, UR6, URZ, UP0 ;  /* 0x000000ff06067287 */ /* 0x000fc80008000000 */
[----:B------:R-:W-:Y:S01]  /*2600*/  ULEA UR5, UR6, UR4, 0x3 ;  /* 0x0000000406057291 */ /* 0x000fe2000f8e18ff */
[----:B------:R-:W-:-:S04]  /*2610*/  LOP3.LUT R2, R15, UR7, RZ, 0x3c, !PT ;  /* 0x000000070f027c12 */ /* 0x000fc8000f8e3cff */
[----:B-1----:R-:W-:-:S04]  /*2620*/  SHF.L.U32 R3, R2, 0x1f, RZ ;  /* 0x0000001f02037819 */ /* 0x002fc800000006ff */
[----:B------:R-:W1:Y:S02]  /*2630*/  SYNCS.PHASECHK.TRANS64.TRYWAIT P0, [UR5], R3 ;  /* 0x00000003ff0075a7 */ /* 0x000e640008001105 */
[----:B-1----:R-:W-:Y:S05]  /*2640*/  @!P0 BRA `(.L_x_38) ;  /* 0x0000004800f88947 */ /* 0x002fea0003800000 */
.L_x_126:
        /* <DEDUP_REMOVED lines=9> */
.L_x_128:
        /* <DEDUP_REMOVED lines=9> */
.L_x_130:
        /* <DEDUP_REMOVED lines=9> */
.L_x_132:
        /* <DEDUP_REMOVED lines=9> */
.L_x_134:
        /* <DEDUP_REMOVED lines=9> */
.L_x_136:
        /* <DEDUP_REMOVED lines=9> */
.L_x_138:
        /* <DEDUP_REMOVED lines=9> */
.L_x_140:
        /* <DEDUP_REMOVED lines=9> */
.L_x_142:
        /* <DEDUP_REMOVED lines=9> */
.L_x_144:
        /* <DEDUP_REMOVED lines=9> */
.L_x_146:
        /* <DEDUP_REMOVED lines=9> */
.L_x_148:
        /* <DEDUP_REMOVED lines=9> */
.L_x_150:
        /* <DEDUP_REMOVED lines=9> */
.L_x_152:
        /* <DEDUP_REMOVED lines=9> */
.L_x_154:
        /* <DEDUP_REMOVED lines=9> */
.L_x_156:
        /* <DEDUP_REMOVED lines=9> */
.L_x_158:
        /* <DEDUP_REMOVED lines=9> */
.L_x_160:
        /* <DEDUP_REMOVED lines=9> */
.L_x_162:
        /* <DEDUP_REMOVED lines=9> */
.L_x_164:
        /* <DEDUP_REMOVED lines=9> */
.L_x_166:
        /* <DEDUP_REMOVED lines=9> */
.L_x_168:
        /* <DEDUP_REMOVED lines=9> */
.L_x_170:
        /* <DEDUP_REMOVED lines=9> */
.L_x_172:
        /* <DEDUP_REMOVED lines=9> */
.L_x_174:
[----:B------:R-:W-:-:S04]  /*33d0*/  UIADD3 UR6, UPT, UPT, UR6, 0x1, URZ ;  /* 0x0000000106067890 */ /* 0x000fc8000fffe0ff */
[----:B------:R-:W-:-:S04]  /*33e0*/  UISETP.NE.AND UP0, UPT, UR6, 0x1b, UPT ;  /* 0x0000001b0600788c */ /* 0x000fc8000bf05270 */
[----:B------:R-:W-:Y:S02]  /*33f0*/  USEL UR5, URZ, 0x1, UP0 ;  /* 0x00000001ff057887 */ /* 0x000fe40008000000 */
[----:B------:R-:W-:-:S04]  /*3400*/  USEL UR6, UR6, URZ, UP0 ;  /* 0x000000ff06067287 */ /* 0x000fc80008000000 */
[----:B------:R-:W-:Y:S01]  /*3410*/  ULEA UR6, UR6, UR4, 0x3 ;  /* 0x0000000406067291 */ /* 0x000fe2000f8e18ff */
[----:B-1----:R-:W-:-:S04]  /*3420*/  LOP3.LUT R3, R2, UR5, RZ, 0x3c, !PT ;  /* 0x0000000502037c12 */ /* 0x002fc8000f8e3cff */
[----:B------:R-:W-:Y:S01]  /*3430*/  SHF.L.U32 R3, R3, 0x1f, RZ ;  /* 0x0000001f03037819 */ /* 0x000fe200000006ff */
[----:B----4-:R-:W-:-:S07]  /*3440*/  IMAD.U32 R0, RZ, RZ, UR6 ;  /* 0x00000006ff007e24 */ /* 0x010fce000f8e00ff */
.L_x_63:
[----:B-1----:R1:W2:Y:S02]  /*3450*/  SYNCS.PHASECHK.TRANS64.TRYWAIT P0, [R0+URZ], R3 ;  /* 0x00000003000075a7 */ /* 0x0022a400080011ff */
[----:B--2---:R-:W-:Y:S05]  /*3460*/  @!P0 NANOSLEEP.SYNCS 0x989680 ;  /* 0x009896800000895d */ /* 0x004fea0003900000 */
[----:B------:R-:W2:Y:S02]  /*3470*/  @!P0 SYNCS.PHASECHK.TRANS64 P0, [R0+URZ], R3 ;  /* 0x00000003000085a7 */ /* 0x000ea400080010ff */
[----:B--2---:R-:W-:Y:S05]  /*3480*/  @P0 EXIT ;  /* 0x000000000000094d */ /* 0x004fea0003800000 */
[----:B------:R-:W-:Y:S05]  /*3490*/  BRA `(.L_x_63) ;  /* 0xfffffffc00ec7947 */ /* 0x000fea000383ffff */
.L_x_18:
[----:B------:R-:W-:-:S04]  /*34a0*/  UISETP.NE.AND UP1, UPT, UR37, URZ, UPT ;  /* 0x000000ff2500728c */ /* 0x000fc8000bf25270 */
[----:B------:R-:W-:-:S09]  /*34b0*/  UISETP.NE.OR UP1, UPT, UR8, 0x1, UP1 ;  /* 0x000000010800788c */ /* 0x000fd20008f25670 */
[----:B------:R-:W-:Y:S05]  /*34c0*/  BRA.U UP1, `(.L_x_64) ;  /* 0x0000000501487547 */ /* 0x000fea000b800000 */
[----:B------:R-:W-:Y:S01]  /*34d0*/  ISETP.NE.AND P2, PT, R2, RZ, PT ;  /* 0x000000ff0200720c */ /* 0x000fe20003f45270 */
[----:B------:R-:W-:Y:S01]  /*34e0*/  IMAD.MOV.U32 R12, RZ, RZ, 0x1 ;  /* 0x00000001ff0c7424 */ /* 0x000fe200078e00ff */
[----:B------:R-:W-:Y:S02]  /*34f0*/  CS2R R10, SRZ ;  /* 0x00000000000a7805 */ /* 0x000fe4000001ff00 */
[----:B------:R-:W-:Y:S01]  /*3500*/  CS2R R8, SRZ ;  /* 0x0000000000087805 */ /* 0x000fe2000001ff00 */
[----:B------:R-:W-:Y:S01]  /*3510*/  UMOV UR4, 0x400 ;  /* 0x0000040000047882 */ /* 0x000fe20000000000 */
[----:B------:R-:W-:Y:S01]  /*3520*/  UMOV UR6, URZ ;  /* 0x000000ff00067c82 */ /* 0x000fe20008000000 */
[----:B------:R-:W-:-:S12]  /*3530*/  ULEA UR37, UR37, UR4, 0x18 ;  /* 0x0000000425257291 */ /* 0x000fd8000f8ec0ff */
.L_x_68:
[----:B------:R-:W-:Y:S02]  /*3540*/  LEA R0, R8, UR37, 0x3 ;  /* 0x0000002508007c11 */ /* 0x000fe4000f8e18ff */
[----:B------:R-:W-:-:S03]  /*3550*/  SHF.L.U32 R5, R9, 0x1f, RZ ;  /* 0x0000001f09057819 */ /* 0x000fc600000006ff */
[----:B------:R-:W-:Y:S01]  /*3560*/  VIADD R4, R0, 0x240 ;  /* 0x0000024000047836 */ /* 0x000fe20000000000 */
[----:B------:R-:W1:Y:S02]  /*3570*/  SYNCS.PHASECHK.TRANS64.TRYWAIT P0, [R0+URZ+0x230], R5 ;  /* 0x00023005000075a7 */ /* 0x000e6400080011ff */
[----:B-1----:R-:W-:Y:S05]  /*3580*/  @!P0 BRA `(.L_x_65) ;  /* 0x0000004400808947 */ /* 0x002fea0003800000 */
.L_x_175:
[----:B------:R-:W-:Y:S01]  /*3590*/  ULEA UR5, UR6, UR37, 0x3 ;  /* 0x0000002506057291 */ /* 0x000fe2000f8e18ff */
[----:B------:R-:W-:Y:S02]  /*35a0*/  PRMT R4, RZ, 0x654, R4 ;  /* 0x00000654ff047816 */ /* 0x000fe40000000004 */
[----:B-1----:R-:W-:Y:S01]  /*35b0*/  SHF.L.U32 R5, R12, 0x1f, RZ ;  /* 0x0000001f0c057819 */ /* 0x002fe200000006ff */
[----:B------:R-:W-:Y:S01]  /*35c0*/  UIADD3 UR4, UPT, UPT, UR5, 0x1d0, URZ ;  /* 0x000001d005047890 */ /* 0x000fe2000fffe0ff */
[----:B------:R1:W-:Y:S05]  /*35d0*/  SYNCS.ARRIVE.TRANS64.RED.A1T0 RZ, [R4+URZ], RZ ;  /* 0x000000ff04ff79a7 */ /* 0x0003ea00081004ff */
[----:B------:R-:W-:Y:S01]  /*35e0*/  IMAD.U32 R7, RZ, RZ, UR4 ;  /* 0x00000004ff077e24 */ /* 0x000fe2000f8e00ff */
[----:B------:R-:W2:Y:S04]  /*35f0*/  SYNCS.PHASECHK.TRANS64.TRYWAIT P0, [UR5+0x1e0], R5 ;  /* 0x0001e005ff0075a7 */ /* 0x000ea80008001105 */
[----:B------:R-:W-:Y:S01]  /*3600*/  PRMT R6, R2, 0x654, R7 ;  /* 0x0000065402067816 */ /* 0x000fe20000000007 */
[----:B-1----:R-:W-:Y:S01]  /*3610*/  @!P2 IMAD.MOV.U32 R4, RZ, RZ, 0x10 ;  /* 0x00000010ff04a424 */ /* 0x002fe200078e00ff */
[----:B--2---:R-:W-:Y:S06]  /*3620*/  @!P0 BRA `(.L_x_66) ;  /* 0x00000044006c8947 */ /* 0x004fec0003800000 */
.L_x_177:
[----:B------:R-:W-:Y:S01]  /*3630*/  ULEA UR4, UR6, UR37, 0x4 ;  /* 0x0000002506047291 */ /* 0x000fe2000f8e20ff */
[----:B------:R-:W-:Y:S01]  /*3640*/  SEL R3, R6, R3, !P2 ;  /* 0x0000000306037207 */ /* 0x000fe20005000000 */
[----:B------:R-:W-:Y:S01]  /*3650*/  UIADD3 UR5, UPT, UPT, UR5, 0x1d0, URZ ;  /* 0x000001d005057890 */ /* 0x000fe2000fffe0ff */
[----:B-1----:R-:W-:Y:S01]  /*3660*/  LEA R0, R11, UR37, 0x3 ;  /* 0x000000250b007c11 */ /* 0x002fe2000f8e18ff */
[----:B------:R-:W-:Y:S01]  /*3670*/  UIADD3 UR4, UPT, UPT, UR4, 0x260, URZ ;  /* 0x0000026004047890 */ /* 0x000fe2000fffe0ff */
[----:B------:R-:W-:Y:S01]  /*3680*/  SHF.L.U32 R5, R10, 0x1f, RZ ;  /* 0x0000001f0a057819 */ /* 0x000fe200000006ff */
[----:B------:R1:W-:Y:S01]  /*3690*/  @!P2 SYNCS.ARRIVE.TRANS64.RED RZ, [R3+URZ], R4 ;  /* 0x0000000403ffa9a7 */ /* 0x0003e200080004ff */
[----:B------:R-:W-:Y:S01]  /*36a0*/  UIADD3 UR6, UPT, UPT, UR6, 0x1, URZ ;  /* 0x0000000106067890 */ /* 0x000fe2000fffe0ff */
[----:B------:R-:W-:-:S03]  /*36b0*/  VIADD R8, R8, 0x1 ;  /* 0x0000000108087836 */ /* 0x000fc60000000000 */
[----:B------:R-:W-:Y:S02]  /*36c0*/  UISETP.NE.AND UP0, UPT, UR6, 0x2, UPT ;  /* 0x000000020600788c */ /* 0x000fe4000bf05270 */
[----:B------:R-:W-:Y:S06]  /*36d0*/  UGETNEXTWORKID.BROADCAST [UR4], [UR5] ;  /* 0x00000000040073ca */ /* 0x000fec0008000100 */
[----:B------:R-:W-:Y:S01]  /*36e0*/  USEL UR4, URZ, 0x1, UP0 ;  /* 0x00000001ff047887 */ /* 0x000fe20008000000 */
[----:B------:R-:W-:Y:S01]  /*36f0*/  ISETP.NE.AND P0, PT, R8, 0x2, PT ;  /* 0x000000020800780c */ /* 0x000fe20003f05270 */
[----:B------:R-:W-:Y:S01]  /*3700*/  USEL UR6, UR6, URZ, UP0 ;  /* 0x000000ff06067287 */ /* 0x000fe20008000000 */
[----:B------:R-:W2:Y:S03]  /*3710*/  SYNCS.PHASECHK.TRANS64.TRYWAIT P1, [R0+URZ+0x1d0], R5 ;  /* 0x0001d005000075a7 */ /* 0x000ea600080211ff */
[----:B------:R-:W-:Y:S01]  /*3720*/  LOP3.LUT R12, R12, UR4, RZ, 0x3c, !PT ;  /* 0x000000040c0c7c12 */ /* 0x000fe2000f8e3cff */
[----:B-12---:R-:W-:Y:S07]  /*3730*/  @!P1 BRA `(.L_x_67) ;  /* 0x0000004400409947 */ /* 0x006fee0003800000 */
.L_x_178:
[C---:B------:R-:W-:Y:S01]  /*3740*/  LEA R4, R11.reuse, UR37, 0x4 ;  /* 0x000000250b047c11 */ /* 0x040fe2000f8e20ff */
[----:B-1----:R-:W-:Y:S01]  /*3750*/  VIADD R0, R0, 0x1e0 ;  /* 0x000001e000007836 */ /* 0x002fe20000000000 */
[----:B------:R-:W-:Y:S01]  /*3760*/  SEL R8, R8, RZ, P0 ;  /* 0x000000ff08087207 */ /* 0x000fe20000000000 */
[----:B------:R-:W-:-:S03]  /*3770*/  VIADD R11, R11, 0x1 ;  /* 0x000000010b0b7836 */ /* 0x000fc60000000000 */
[----:B------:R-:W1:Y:S01]  /*3780*/  LDS.128 R4, [R4+0x260] ;  /* 0x0002600004047984 */ /* 0x000e620000000c00 */
[----:B------:R-:W-:Y:S02]  /*3790*/  PRMT R0, RZ, 0x654, R0 ;  /* 0x00000654ff007816 */ /* 0x000fe40000000000 */
[C---:B------:R-:W-:Y:S01]  /*37a0*/  ISETP.NE.AND P1, PT, R11.reuse, 0x2, PT ;  /* 0x000000020b00780c */ /* 0x040fe20003f25270 */
[----:B------:R-:W-:Y:S01]  /*37b0*/  @!PT LDS RZ, [RZ] ;  /* 0x00000000fffff984 */ /* 0x000fe20000000800 */
[----:B------:R-:W-:Y:S01]  /*37c0*/  @!PT LDS RZ, [RZ] ;  /* 0x00000000fffff984 */ /* 0x000fe20000000800 */
[----:B------:R-:W-:Y:S01]  /*37d0*/  @!PT LDS RZ, [RZ] ;  /* 0x00000000fffff984 */ /* 0x000fe20000000800 */
[----:B------:R-:W-:Y:S01]  /*37e0*/  @!PT LDS RZ, [RZ] ;  /* 0x00000000fffff984 */ /* 0x000fe20000000800 */
[----:B------:R2:W-:Y:S06]  /*37f0*/  MEMBAR.ALL.CTA ;  /* 0x0000000000007992 */ /* 0x0005ec0000008000 */
[----:B--2---:R-:W2:Y:S01]  /*3800*/  FENCE.VIEW.ASYNC.S ;  /* 0x00000000000073c6 */ /* 0x004ea20000000000 */
[----:B------:R-:W-:Y:S01]  /*3810*/  SEL R11, R11, RZ, P1 ;  /* 0x000000ff0b0b7207 */ /* 0x000fe20000800000 */
[----:B--2---:R2:W-:Y:S01]  /*3820*/  SYNCS.ARRIVE.TRANS64.RED.A1T0 RZ, [R0+URZ], RZ ;  /* 0x000000ff00ff79a7 */ /* 0x0045e200081004ff */
[----:B-1----:R-:W-:-:S02]  /*3830*/  LOP3.LUT P3, RZ, R6, 0x1, RZ, 0xc0, !PT ;  /* 0x0000000106ff7812 */ /* 0x002fc4000786c0ff */
[----:B------:R-:W-:-:S04]  /*3840*/  SEL R5, RZ, 0x1, P1 ;  /* 0x00000001ff057807 */ /* 0x000fc80000800000 */
[----:B------:R-:W-:Y:S02]  /*3850*/  LOP3.LUT R10, R10, R5, RZ, 0x3c, !PT ;  /* 0x000000050a0a7212 */ /* 0x000fe400078e3cff */
[----:B--2---:R-:W-:-:S04]  /*3860*/  SEL R0, RZ, 0x1, P0 ;  /* 0x00000001ff007807 */ /* 0x004fc80000000000 */
[----:B------:R-:W-:Y:S01]  /*3870*/  LOP3.LUT R9, R9, R0, RZ, 0x3c, !PT ;  /* 0x0000000009097212 */ /* 0x000fe200078e3cff */
[----:B------:R-:W-:Y:S06]  /*3880*/  @P3 BRA `(.L_x_68) ;  /* 0xfffffffc002c3947 */ /* 0x000fec000383ffff */
[----:B------:R-:W-:Y:S01]  /*3890*/  ULEA UR5, UR6, UR37, 0x3 ;  /* 0x0000002506057291 */ /* 0x000fe2000f8e18ff */
[----:B------:R-:W-:-:S08]  /*38a0*/  SHF.L.U32 R3, R12, 0x1f, RZ ;  /* 0x0000001f0c037819 */ /* 0x000fd000000006ff */
[----:B------:R-:W1:Y:S02]  /*38b0*/  SYNCS.PHASECHK.TRANS64 P0, [UR5+0x1e0], R3 ;  /* 0x0001e003ff0075a7 */ /* 0x000e640008001005 */
[----:B-1----:R-:W-:Y:S05]  /*38c0*/  @P0 BRA `(.L_x_69) ;  /* 0x0000000000080947 */ /* 0x002fea0003800000 */
[----:B------:R-:W1:Y:S02]  /*38d0*/  SYNCS.PHASECHK.TRANS64.TRYWAIT P0, [UR5+0x1e0], R3 ;  /* 0x0001e003ff0075a7 */ /* 0x000e640008001105 */
[----:B-1----:R-:W-:Y:S05]  /*38e0*/  @!P0 BRA `(.L_x_70) ;  /* 0x0000004000e88947 */ /* 0x002fea0003800000 */
.L_x_69:
[----:B------:R-:W-:-:S04]  /*38f0*/  UIADD3 UR4, UPT, UPT, UR6, 0x1, URZ ;  /* 0x0000000106047890 */ /* 0x000fc8000fffe0ff */
[----:B------:R-:W-:-:S04]  /*3900*/  UISETP.NE.AND UP0, UPT, UR4, 0x2, UPT ;  /* 0x000000020400788c */ /* 0x000fc8000bf05270 */
[----:B------:R-:W-:Y:S02]  /*3910*/  USEL UR7, URZ, 0x1, UP0 ;  /* 0x00000001ff077887 */ /* 0x000fe40008000000 */
[----:B------:R-:W-:-:S04]  /*3920*/  USEL UR4, UR4, URZ, UP0 ;  /* 0x000000ff04047287 */ /* 0x000fc80008000000 */
[----:B------:R-:W-:Y:S01]  /*3930*/  ULEA UR4, UR4, UR37, 0x3 ;  /* 0x0000002504047291 */ /* 0x000fe2000f8e18ff */
[----:B-1----:R-:W-:-:S04]  /*3940*/  LOP3.LUT R3, R12, UR7, RZ, 0x3c, !PT ;  /* 0x000000070c037c12 */ /* 0x002fc8000f8e3cff */
[----:B------:R-:W-:-:S04]  /*3950*/  SHF.L.U32 R0, R3, 0x1f, RZ ;  /* 0x0000001f03007819 */ /* 0x000fc800000006ff */
[----:B------:R-:W1:Y:S02]  /*3960*/  SYNCS.PHASECHK.TRANS64 P0, [UR4+0x1e0], R0 ;  /* 0x0001e000ff0075a7 */ /* 0x000e640008001004 */
[----:B-1----:R-:W-:Y:S05]  /*3970*/  @P0 EXIT ;  /* 0x000000000000094d */ /* 0x002fea0003800000 */
[----:B------:R-:W-:Y:S02]  /*3980*/  SHF.L.U32 R3, R3, 0x1f, RZ ;  /* 0x0000001f03037819 */ /* 0x000fe400000006ff */
[----:B------:R-:W-:-:S07]  /*3990*/  MOV R0, UR4 ;  /* 0x0000000400007c02 */ /* 0x000fce0008000f00 */
.L_x_71:
[----:B-1----:R1:W2:Y:S02]  /*39a0*/  SYNCS.PHASECHK.TRANS64.TRYWAIT P0, [R0+URZ+0x1e0], R3 ;  /* 0x0001e003000075a7 */ /* 0x0022a400080011ff */
[----:B--2---:R-:W-:Y:S05]  /*39b0*/  @!P0 NANOSLEEP.SYNCS 0x989680 ;  /* 0x009896800000895d */ /* 0x004fea0003900000 */
[----:B------:R-:W2:Y:S02]  /*39c0*/  @!P0 SYNCS.PHASECHK.TRANS64 P0, [R0+URZ+0x1e0], R3 ;  /* 0x0001e003000085a7 */ /* 0x000ea400080010ff */
[----:B--2---:R-:W-:Y:S05]  /*39d0*/  @P0 EXIT ;  /* 0x000000000000094d */ /* 0x004fea0003800000 */
[----:B------:R-:W-:Y:S05]  /*39e0*/  BRA `(.L_x_71) ;  /* 0xfffffffc00ec7947 */ /* 0x000fea000383ffff */
.L_x_64:
[----:B------:R-:W-:-:S09]  /*39f0*/  UISETP.NE.AND UP1, UPT, UR8, URZ, UPT ;  /* 0x000000ff0800728c */ /* 0x000fd2000bf25270 */
[----:B------:R-:W-:Y:S05]  /*3a00*/  BRA.U UP1, `(.L_x_72) ;  /* 0x0000000d01907547 */ /* 0x000fea000b800000 */
[----:B------:R-:W-:Y:S01]  /*3a10*/  UMOV UR4, 0x40 ;  /* 0x0000004000047882 */ /* 0x000fe20000000000 */
[----:B------:R-:W-:Y:S01]  /*3a20*/  NOP ;  /* 0x0000000000007918 */ /* 0x000fe20000000000 */
[----:B------:R-:W-:Y:S01]  /*3a30*/  ULEA UR4, UR37, UR4, 0x18 ;  /* 0x0000000425047291 */ /* 0x000fe2000f8ec0ff */
[----:B------:R-:W-:Y:S02]  /*3a40*/  UMOV UR5, 0x400 ;  /* 0x0000040000057882 */ /* 0x000fe40000000000 */
[----:B------:R-:W-:-:S06]  /*3a50*/  ULEA UR37, UR37, UR5, 0x18 ;  /* 0x0000000525257291 */ /* 0x000fcc000f8ec0ff */
[----:B------:R-:W1:Y:S02]  /*3a60*/  LDS.U8 R0, [UR4+0x1c] ;  /* 0x00001c04ff007984 */ /* 0x000e640008000000 */
[----:B-1----:R-:W-:-:S13]  /*3a70*/  ISETP.NE.AND P0, PT, R0, RZ, PT ;  /* 0x000000ff0000720c */ /* 0x002fda0003f05270 */
[----:B------:R-:W-:Y:S05]  /*3a80*/  @P0 BRA `(.L_x_73) ;  /* 0x0000000000580947 */ /* 0x000fea0003800000 */
[----:B------:R-:W-:-:S13]  /*3a90*/  ELECT P0, URZ, PT ;  /* 0x0000000000ff782f */ /* 0x000fda0003800000 */
[----:B------:R-:W-:Y:S05]  /*3aa0*/  @!P0 BRA `(.L_x_74) ;  /* 0x0000000000608947 */ /* 0x000fea0003800000 */
[----:B------:R-:W-:Y:S01]  /*3ab0*/  UMOV UR5, 0x10 ;  /* 0x0000001000057882 */ /* 0x000fe20000000000 */
[----:B------:R-:W-:Y:S01]  /*3ac0*/  HFMA2 R0, -RZ, RZ, 0, 5.9604644775390625e-08 ;  /* 0x00000001ff007431 */ /* 0x000fe200000001ff */
[----:B------:R-:W-:-:S03]  /*3ad0*/  MOV R2, 0xffff ;  /* 0x0000ffff00027802 */ /* 0x000fc60000000f00 */
[----:B------:R-:W-:Y:S04]  /*3ae0*/  DEPBAR.LE SB1, 0x36 ;  /* 0x00009d800000791a */ /* 0x000fe80000000000 */
[----:B------:R-:W1:Y:S02]  /*3af0*/  UTCATOMSWS.FIND_AND_SET.ALIGN UP0, UR5, UR5 ;  /* 0x00000005000575e3 */ /* 0x000e640008000800 */
[----:B-1----:R-:W-:Y:S01]  /*3b00*/  MOV R3, UR5 ;  /* 0x0000000500037c02 */ /* 0x002fe20008000f00 */
[----:B------:R-:W-:Y:S06]  /*3b10*/  BRA.U UP0, `(.L_x_75) ;  /* 0x0000000100187547 */ /* 0x000fec000b800000 */
.L_x_76:
[----:B------:R-:W-:Y:S05]  /*3b20*/  NANOSLEEP 0x64 ;  /* 0x000000640000795d */ /* 0x000fea0003800000 */
[----:B------:R-:W-:-:S05]  /*3b30*/  UMOV UR5, 0x10 ;  /* 0x0000001000057882 */ /* 0x000fca0000000000 */
[----:B------:R-:W-:Y:S04]  /*3b40*/  DEPBAR.LE SB1, 0x36 ;  /* 0x00009d800000791a */ /* 0x000fe80000000000 */
[----:B------:R-:W1:Y:S02]  /*3b50*/  UTCATOMSWS.FIND_AND_SET.ALIGN UP0, UR5, UR5 ;  /* 0x00000005000575e3 */ /* 0x000e640008000800 */
[----:B-1----:R-:W-:Y:S01]  /*3b60*/  MOV R3, UR5 ;  /* 0x0000000500037c02 */ /* 0x002fe20008000f00 */
[----:B------:R-:W-:Y:S05]  /*3b70*/  BRA.U !UP0, `(.L_x_76) ;  /* 0xfffffffd08e87547 */ /* 0x000fea000b83ffff */
.L_x_75:
[-C--:B------:R-:W-:Y:S02]  /*3b80*/  SHF.L.U32 R2, R2, R3.reuse, RZ ;  /* 0x0000000302027219 */ /* 0x080fe400000006ff */
[----:B------:R-:W-:Y:S01]  /*3b90*/  SHF.L.U32 R0, R0, R3, RZ ;  /* 0x0000000300007219 */ /* 0x000fe200000006ff */
[----:B------:R-:W-:Y:S02]  /*3ba0*/  IMAD.SHL.U32 R3, R3, 0x20, RZ ;  /* 0x0000002003037824 */ /* 0x000fe400078e00ff */
[----:B------:R1:W-:Y:S04]  /*3bb0*/  ATOMS.OR RZ, [UR4+0x14], R2 ;  /* 0x00001402ffff798c */ /* 0x0003e8000b000004 */
[----:B------:R1:W-:Y:S04]  /*3bc0*/  ATOMS.OR RZ, [UR4+0x18], R0 ;  /* 0x00001800ffff798c */ /* 0x0003e8000b000004 */
[----:B------:R1:W-:Y:S01]  /*3bd0*/  STS [UR37+0x280], R3 ;  /* 0x00028003ff007988 */ /* 0x0003e20008000825 */
[----:B------:R-:W-:Y:S05]  /*3be0*/  BRA `(.L_x_74) ;  /* 0x0000000000107947 */ /* 0x000fea0003800000 */
.L_x_73:
[----:B------:R-:W-:Y:S02]  /*3bf0*/  MOV R0, 0xffffffff ;  /* 0xffffffff00007802 */ /* 0x000fe40000000f00 */
[----:B------:R-:W-:-:S03]  /*3c00*/  MOV R2, 0x3c30 ;  /* 0x00003c3000027802 */ /* 0x000fc60000000f00 */
[----:B------:R1:W-:Y:S04]  /*3c10*/  STS [UR37+0x280], R0 ;  /* 0x00028000ff007988 */ /* 0x0003e80008000825 */
[----:B-1-3-5:R-:W-:Y:S05]  /*3c20*/  CALL.REL.NOINC `($__internal_1_$__cuda_sm10x_tcgen05_guardrail_trap_phase_invalid_during_alloc) ;  /* 0x0000004400647944 */ /* 0x02afea0003c00000 */
.L_x_74:
[----:B------:R-:W-:Y:S05]  /*3c30*/  WARPSYNC.ALL ;  /* 0x0000000000007948 */ /* 0x000fea0003800000 */
[----:B------:R-:W2:Y:S01]  /*3c40*/  S2UR UR6, SR_CgaCtaId ;  /* 0x00000000000679c3 */ /* 0x000ea20000008800 */
[----:B------:R-:W-:Y:S01]  /*3c50*/  UMOV UR4, 0x400 ;  /* 0x0000040000047882 */ /* 0x000fe20000000000 */
[----:B------:R-:W-:-:S06]  /*3c60*/  NOP ;  /* 0x0000000000007918 */ /* 0x000fcc0000000000 */
[----:B------:R-:W-:Y:S06]  /*3c70*/  BAR.ARV 0x6, 0xa0 ;  /* 0x0182800000007b1d */ /* 0x000fec0000002000 */
[----:B------:R-:W4:Y:S01]  /*3c80*/  LDCU UR7, c[0x0][0x38c] ;  /* 0x00007180ff0777ac */ /* 0x000f220008000800 */
[----:B------:R-:W-:Y:S01]  /*3c90*/  IMAD.MOV.U32 R11, RZ, RZ, 0x1 ;  /* 0x00000001ff0b7424 */ /* 0x000fe200078e00ff */
[----:B------:R-:W-:Y:S01]  /*3ca0*/  CS2R R8, SRZ ;  /* 0x0000000000087805 */ /* 0x000fe2000001ff00 */
[----:B------:R-:W-:Y:S01]  /*3cb0*/  IMAD.MOV.U32 R10, RZ, RZ, RZ ;  /* 0x000000ffff0a7224 */ /* 0x000fe200078e00ff */
[----:B------:R-:W-:Y:S01]  /*3cc0*/  UMOV UR17, URZ ;  /* 0x000000ff00117c82 */ /* 0x000fe20008000000 */
[----:B------:R-:W-:Y:S01]  /*3cd0*/  UMOV UR16, URZ ;  /* 0x000000ff00107c82 */ /* 0x000fe20008000000 */
[----:B------:R-:W-:Y:S01]  /*3ce0*/  UMOV UR22, 0x0 ;  /* 0x0000000000167882 */ /* 0x000fe20000000000 */
[----:B------:R-:W-:Y:S01]  /*3cf0*/  UMOV UR23, 0x4110410 ;  /* 0x0411041000177882 */ /* 0x000fe20000000000 */
[----:B------:R-:W-:Y:S01]  /*3d00*/  UMOV UR20, 0x0 ;  /* 0x0000000000147882 */ /* 0x000fe20000000000 */
[----:B------:R-:W-:Y:S01]  /*3d10*/  UMOV UR21, 0x4110410 ;  /* 0x0411041000157882 */ /* 0x000fe20000000000 */
[----:B--2---:R-:W-:Y:S01]  /*3d20*/  ULEA UR6, UR6, UR4, 0x18 ;  /* 0x0000000406067291 */ /* 0x004fe2000f8ec0ff */
[----:B------:R-:W2:Y:S03]  /*3d30*/  LDCU UR4, c[0x0][0x38c] ;  /* 0x00007180ff0477ac */ /* 0x000ea60008000800 */
[----:B------:R-:W-:-:S02]  /*3d40*/  UIADD3 UR11, UPT, UPT, UR6, 0x2600, URZ ;  /* 0x00002600060b7890 */ /* 0x000fc4000fffe0ff */
[----:B----4-:R-:W-:-:S03]  /*3d50*/  UIADD3 UR7, UPT, UPT, UR7, 0x3f, URZ ;  /* 0x0000003f07077890 */ /* 0x010fc6000fffe0ff */
[----:B-1----:R-:W1:Y:S01]  /*3d60*/  LDS R0, [UR6+0x280] ;  /* 0x00028006ff007984 */ /* 0x002e620008000800 */
[----:B------:R-:W-:Y:S02]  /*3d70*/  UIADD3 UR18, UPT, UPT, UR6, 0x1d600, URZ ;  /* 0x0001d60006127890 */ /* 0x000fe4000fffe0ff */
[----:B------:R-:W-:Y:S02]  /*3d80*/  USHF.R.S32.HI UR5, URZ, 0x1f, UR7 ;  /* 0x0000001fff057899 */ /* 0x000fe40008011407 */
[----:B------:R-:W-:Y:S02]  /*3d90*/  USHF.R.U32.HI UR11, URZ, 0x4, UR11 ;  /* 0x00000004ff0b7899 */ /* 0x000fe4000801160b */
[----:B------:R-:W-:Y:S02]  /*3da0*/  ULEA.HI UR5, UR5, UR7, URZ, 0x6 ;  /* 0x0000000705057291 */ /* 0x000fe4000f8f30ff */
[----:B------:R-:W-:Y:S02]  /*3db0*/  USHF.R.U32.HI UR18, URZ, 0x4, UR18 ;  /* 0x00000004ff127899 */ /* 0x000fe40008011612 */
[----:B------:R-:W-:-:S02]  /*3dc0*/  USHF.R.S32.HI UR5, URZ, 0x6, UR5 ;  /* 0x00000006ff057899 */ /* 0x000fc40008011405 */
[----:B------:R-:W-:Y:S02]  /*3dd0*/  ULOP3.LUT UR11, UR11, 0x3fff, URZ, 0xc0, !UPT ;  /* 0x00003fff0b0b7892 */ /* 0x000fe4000f8ec0ff */
[----:B------:R-:W-:Y:S02]  /*3de0*/  UISETP.LT.AND UP0, UPT, UR5, 0x1, UPT ;  /* 0x000000010500788c */ /* 0x000fe4000bf01270 */
[----:B------:R-:W-:Y:S02]  /*3df0*/  ULOP3.LUT UR18, UR18, 0x3fff, URZ, 0xc0, !UPT ;  /* 0x00003fff12127892 */ /* 0x000fe4000f8ec0ff */
[----:B------:R-:W-:Y:S02]  /*3e00*/  USEL UR10, UR5, 0x1, !UP0 ;  /* 0x00000001050a7887 */ /* 0x000fe4000c000000 */
[----:B------:R-:W-:Y:S02]  /*3e10*/  ULOP3.LUT UR11, UR11, 0x10000, URZ, 0xfc, !UPT ;  /* 0x000100000b0b7892 */ /* 0x000fe4000f8efcff */
[----:B------:R-:W-:-:S02]  /*3e20*/  UIADD3 UR10, UPT, UPT, -UR10, URZ, URZ ;  /* 0x000000ff0a0a7290 */ /* 0x000fc4000fffe1ff */
[----:B--2---:R-:W-:Y:S01]  /*3e30*/  UISETP.GE.AND UP3, UPT, UR4, 0x1, UPT ;  /* 0x000000010400788c */ /* 0x004fe2000bf66270 */
[----:B-1----:R-:W-:-:S15]  /*3e40*/  R2UR UR19, R0 ;  /* 0x00000000001372ca */ /* 0x002fde00000e0000 */
.L_x_83:
[----:B------:R-:W-:Y:S02]  /*3e50*/  LEA R0, R10, UR6, 0x3 ;  /* 0x000000060a007c11 */ /* 0x000fe4000f8e18ff */
[----:B------:R-:W-:Y:S02]  /*3e60*/  SHF.L.U32 R5, R9, 0x1f, RZ ;  /* 0x0000001f09057819 */ /* 0x000fe400000006ff */
[----:B------:R-:W-:Y:S01]  /*3e70*/  PLOP3.LUT P0, PT, PT, PT, UP3, 0x80, 0x8 ;  /* 0x000000000008781c */ /* 0x000fe20003f0f038 */
[----:B------:R-:W-:Y:S01]  /*3e80*/  VIADD R3, R0, 0x1e0 ;  /* 0x000001e000037836 */ /* 0x000fe20000000000 */
[----:B-1----:R-:W1:Y:S02]  /*3e90*/  SYNCS.PHASECHK.TRANS64.TRYWAIT P1, [R0+URZ+0x1d0], R5 ;  /* 0x0001d005000075a7 */ /* 0x002e6400080211ff */
[----:B-1--4-:R-:W-:Y:S09]  /*3ea0*/  @!P1 BRA `(.L_x_77) ;  /* 0x0000003c00909947 */ /* 0x012ff20003800000 */
.L_x_180:
[----:B------:R-:W-:Y:S01]  /*3eb0*/  LEA R4, R10, UR6, 0x4 ;  /* 0x000000060a047c11 */ /* 0x000fe2000f8e20ff */
[----:B------:R-:W-:Y:S01]  /*3ec0*/  @UP3 ULEA UR4, UR16, UR6, 0x3 ;  /* 0x0000000610043291 */ /* 0x000fe2000f8e18ff */
[----:B------:R-:W-:Y:S01]  /*3ed0*/  PLOP3.LUT P2, PT, PT, PT, PT, 0x80, 0x8 ;  /* 0x000000000008781c */ /* 0x000fe20003f4f070 */
[----:B------:R-:W-:Y:S01]  /*3ee0*/  ULEA UR8, UR17, UR6, 0x3 ;  /* 0x0000000611087291 */ /* 0x000fe2000f8e18ff */
[----:B------:R-:W-:Y:S02]  /*3ef0*/  PRMT R3, RZ, 0x654, R3 ;  /* 0x00000654ff037816 */ /* 0x000fe40000000003 */
[----:B-1----:R-:W1:Y:S01]  /*3f00*/  LDS.128 R4, [R4+0x260] ;  /* 0x0002600004047984 */ /* 0x002e620000000c00 */
[----:B------:R-:W-:Y:S02]  /*3f10*/  @P0 SHF.L.U32 R2, R8, 0x1f, RZ ;  /* 0x0000001f08020819 */ /* 0x000fe400000006ff */
[----:B------:R-:W-:Y:S01]  /*3f20*/  SHF.L.U32 R0, R11, 0x1f, RZ ;  /* 0x0000001f0b007819 */ /* 0x000fe200000006ff */
[----:B------:R-:W-:Y:S01]  /*3f30*/  @!PT LDS RZ, [RZ] ;  /* 0x00000000fffff984 */ /* 0x000fe20000000800 */
[----:B------:R-:W-:Y:S01]  /*3f40*/  @!PT LDS RZ, [RZ] ;  /* 0x00000000fffff984 */ /* 0x000fe20000000800 */
[----:B------:R-:W-:Y:S01]  /*3f50*/  @!PT LDS RZ, [RZ] ;  /* 0x00000000fffff984 */ /* 0x000fe20000000800 */
[----:B------:R-:W-:Y:S01]  /*3f60*/  @!PT LDS RZ, [RZ] ;  /* 0x00000000fffff984 */ /* 0x000fe20000000800 */
[----:B------:R2:W-:Y:S06]  /*3f70*/  MEMBAR.ALL.CTA ;  /* 0x0000000000007992 */ /* 0x0005ec0000008000 */
[----:B--2---:R-:W2:Y:S02]  /*3f80*/  FENCE.VIEW.ASYNC.S ;  /* 0x00000000000073c6 */ /* 0x004ea40000000000 */
[----:B--2---:R2:W-:Y:S01]  /*3f90*/  SYNCS.ARRIVE.TRANS64.RED.A1T0 RZ, [R3+URZ], RZ ;  /* 0x000000ff03ff79a7 */ /* 0x0045e200081004ff */
[----:B------:R2:W4:Y:S01]  /*3fa0*/  @P0 SYNCS.PHASECHK.TRANS64.TRYWAIT P2, [UR4], R2 ;  /* 0x00000002ff0005a7 */ /* 0x0005220008041104 */
[----:B------:R-:W-:Y:S01]  /*3fb0*/  ULEA.HI UR4, UR17, UR17, URZ, 0x1 ;  /* 0x0000001111047291 */ /* 0x000fe2000f8f08ff */
[----:B-1----:R-:W-:-:S03]  /*3fc0*/  LOP3.LUT P1, RZ, R6, 0x1, RZ, 0xc0, !PT ;  /* 0x0000000106ff7812 */ /* 0x002fc6000782c0ff */
[----:B------:R-:W-:Y:S02]  /*3fd0*/  USHF.L.U32 UR9, UR4, 0x5, URZ ;  /* 0x0000000504097899 */ /* 0x000fe400080006ff */
[----:B------:R-:W-:Y:S02]  /*3fe0*/  ULOP3.LUT UR4, UR4, 0xffe, URZ, 0xc0, !UPT ;  /* 0x00000ffe04047892 */ /* 0x000fe4000f8ec0ff */
[----:B------:R-:W-:Y:S02]  /*3ff0*/  ULOP3.LUT UR9, UR9, 0xffffffc0, URZ, 0xc0, !UPT ;  /* 0xffffffc009097892 */ /* 0x000fe4000f8ec0ff */
[----:B------:R-:W-:Y:S02]  /*4000*/  UIADD3 UR4, UPT, UPT, -UR4, UR17, URZ ;  /* 0x0000001104047290 */ /* 0x000fe4000fffe1ff */
[----:B------:R-:W-:Y:S01]  /*4010*/  UIADD3 UR9, UPT, UPT, UR19, UR9, URZ ;  /* 0x0000000913097290 */ /* 0x000fe2000fffe0ff */
[----:B------:R-:W1:Y:S03]  /*4020*/  SYNCS.PHASECHK.TRANS64.TRYWAIT P0, [UR8+0x210], R0 ;  /* 0x00021000ff0075a7 */ /* 0x000e660008001108 */
[----:B------:R-:W-:Y:S01]  /*4030*/  ULEA UR9, UR4, UR9, 0x14 ;  /* 0x0000000904097291 */ /* 0x000fe2000f8ea0ff */
[----:B-12-4-:R-:W-:Y:S11]  /*4040*/  @!P0 BRA `(.L_x_78) ;  /* 0x0000003c003c8947 */ /* 0x016ff60003800000 */
.L_x_182:
[----:B------:R-:W-:Y:S01]  /*4050*/  IADD3 R10, PT, PT, R10, 0x1, RZ ;  /* 0x000000010a0a7810 */ /* 0x000fe20007ffe0ff */
[----:B------:R-:W-:Y:S06]  /*4060*/  BRA.U !UP3, `(.L_x_79) ;  /* 0x000000010b987547 */ /* 0x000fec000b800000 */
[----:B------:R-:W-:Y:S01]  /*4070*/  UPLOP3.LUT UP4, UPT, UPT, UPT, UPT, 0x40, 0x4 ;  /* 0x000000000004789c */ /* 0x000fe20003f8e870 */
[----:B------:R-:W-:Y:S01]  /*4080*/  UMOV UR15, UR10 ;  /* 0x0000000a000f7c82 */ /* 0x000fe20008000000 */
[----:B------:R-:W-:Y:S01]  /*4090*/  UMOV UR14, UR5 ;  /* 0x00000005000e7c82 */ /* 0x000fe20008000000 */
[----:B------:R-:W-:-:S08]  /*40a0*/  UMOV UR13, UR16 ;  /* 0x00000010000d7c82 */ /* 0x000fd00008000000 */
.L_x_82:
[----:B------:R-:W-:Y:S02]  /*40b0*/  UIADD3 UR15, UPT, UPT, UR15, 0x1, URZ ;  /* 0x000000010f0f7890 */ /* 0x000fe4000fffe0ff */
[----:B--2---:R-:W-:Y:S02]  /*40c0*/  ULEA UR7, UR13, UR6, 0x3 ;  /* 0x000000060d077291 */ /* 0x004fe4000f8e18ff */
[----:B------:R-:W-:Y:S01]  /*40d0*/  UISETP.NE.AND UP0, UPT, UR15, URZ, UPT ;  /* 0x000000ff0f00728c */ /* 0x000fe2000bf05270 */
[----:B----4-:R-:W-:Y:S10]  /*40e0*/  @P2 BRA `(.L_x_80) ;  /* 0x00000000000c2947 */ /* 0x010ff40003800000 */
[----:B-1----:R-:W-:Y:S04]  /*40f0*/  SHF.L.U32 R3, R8, 0x1f, RZ ;  /* 0x0000001f08037819 */ /* 0x002fe800000006ff */
[----:B------:R-:W1:Y:S02]  /*4100*/  SYNCS.PHASECHK.TRANS64.TRYWAIT P0, [UR7], R3 ;  /* 0x00000003ff0075a7 */ /* 0x000e640008001107 */
[----:B-1----:R-:W-:Y:S05]  /*4110*/  @!P0 BRA `(.L_x_81) ;  /* 0x0000003c00208947 */ /* 0x002fea0003800000 */
.L_x_80:
[----:B------:R-:W-:Y:S01]  /*4120*/  UISETP.NE.AND UP1, UPT, UR14, 0x1, UPT ;  /* 0x000000010e00788c */ /* 0x000fe2000bf25270 */
[----:B------:R-:W-:Y:S01]  /*4130*/  PLOP3.LUT P2, PT, PT, PT, PT, 0x80, 0x8 ;  /* 0x000000000008781c */ /* 0x000fe20003f4f070 */
[----:B------:R-:W-:Y:S02]  /*4140*/  UIADD3 UR16, UPT, UPT, UR13, 0x1, URZ ;  /* 0x000000010d107890 */ /* 0x000fe4000fffe0ff */
[----:B------:R-:W-:Y:S02]  /*4150*/  ULEA UR24, UR13, UR18, 0x8 ;  /* 0x000000120d187291 */ /* 0x000fe4000f8e40ff */
[----:B------:R-:W-:Y:S01]  /*4160*/  UISETP.NE.AND UP2, UPT, UR16, 0x1b, UPT ;  /* 0x0000001b1000788c */ /* 0x000fe2000bf45270 */
[----:B------:R-:W-:Y:S01]  /*4170*/  PLOP3.LUT P0, PT, PT, PT, UP1, 0x80, 0x8 ;  /* 0x000000000008781c */ /* 0x000fe20003f0f018 */
[----:B------:R-:W-:Y:S02]  /*4180*/  ULEA UR26, UR13, UR11, 0x8 ;  /* 0x0000000b0d1a7291 */ /* 0x000fe4000f8e40ff */
[----:B------:R-:W-:Y:S02]  /*4190*/  USEL UR12, URZ, 0x1, UP2 ;  /* 0x00000001ff0c7887 */ /* 0x000fe40009000000 */
[----:B------:R-:W-:Y:S02]  /*41a0*/  USEL UR16, UR16, URZ, UP2 ;  /* 0x000000ff10107287 */ /* 0x000fe40009000000 */
[----:B------:R-:W-:Y:S02]  /*41b0*/  UIADD3 UR30, UPT, UPT, UR24, 0x80, URZ ;  /* 0x00000080181e7890 */ /* 0x000fe4000fffe0ff */
[----:B------:R-:W-:Y:S01]  /*41c0*/  @UP1 ULEA UR4, UR16, UR6, 0x3 ;  /* 0x0000000610041291 */ /* 0x000fe2000f8e18ff */
[----:B------:R-:W-:Y:S01]  /*41d0*/  LOP3.LUT R8, R8, UR12, RZ, 0x3c, !PT ;  /* 0x0000000c08087c12 */ /* 0x000fe2000f8e3cff */
[----:B------:R-:W-:Y:S02]  /*41e0*/  UIADD3 UR28, UPT, UPT, UR26, 0x2, URZ ;  /* 0x000000021a1c7890 */ /* 0x000fe4000fffe0ff */
[----:B------:R-:W-:Y:S01]  /*41f0*/  UIADD3 UR7, UPT, UPT, UR7, 0xd8, URZ ;  /* 0x000000d807077890 */ /* 0x000fe2000fffe0ff */
[----:B-1----:R-:W-:Y:S01]  /*4200*/  @P0 SHF.L.U32 R0, R8, 0x1f, RZ ;  /* 0x0000001f08000819 */ /* 0x002fe200000006ff */
[----:B------:R-:W-:Y:S01]  /*4210*/  UMOV UR25, 0x80004020 ;  /* 0x8000402000197882 */ /* 0x000fe20000000000 */
[----:B------:R-:W-:Y:S01]  /*4220*/  UMOV UR27, 0x80004020 ;  /* 0x80004020001b7882 */ /* 0x000fe20000000000 */
[----:B------:R-:W-:Y:S01]  /*4230*/  UMOV UR31, 0x80004020 ;  /* 0x80004020001f7882 */ /* 0x000fe20000000000 */
[----:B------:R2:W4:Y:S01]  /*4240*/  @P0 SYNCS.PHASECHK.TRANS64.TRYWAIT P2, [UR4], R0 ;  /* 0x00000000ff0005a7 */ /* 0x0005220008041104 */
[----:B------:R-:W-:Y:S01]  /*4250*/  UIADD3 UR14, UPT, UPT, UR14, -0x1, URZ ;  /* 0xffffffff0e0e7890 */ /* 0x000fe2000fffe0ff */
[----:B------:R2:W-:Y:S01]  /*4260*/  UTCQMMA gdesc[UR26], gdesc[UR24], tmem[UR9], tmem[UR22], idesc[UR23], UP4 ;  /* 0x00ff16181a0075ea */ /* 0x0005e2000a000309 */
[----:B------:R-:W-:Y:S01]  /*4270*/  UPLOP3.LUT UP4, UPT, UPT, UPT, UPT, 0x80, 0x8 ;  /* 0x000000000008789c */ /* 0x000fe20003f8f070 */
[----:B------:R-:W-:Y:S01]  /*4280*/  UMOV UR29, 0x80004020 ;  /* 0x80004020001d7882 */ /* 0x000fe20000000000 */
[----:B------:R-:W-:Y:S01]  /*4290*/  UMOV UR13, UR16 ;  /* 0x00000010000d7c82 */ /* 0x000fe20008000000 */
[----:B------:R2:W-:Y:S01]  /*42a0*/  UTCQMMA gdesc[UR28], gdesc[UR30], tmem[UR9], tmem[UR20], idesc[UR21], UPT ;  /* 0x00ff141e1c0075ea */ /* 0x0005e2000b800309 */
[----:B------:R2:W-:Y:S01]  /*42b0*/  UTCBAR [UR7], URZ ;  /* 0x000000ff070073e9 */ /* 0x0005e200080000ff */
[----:B------:R-:W-:Y:S06]  /*42c0*/  BRA.U UP0, `(.L_x_82) ;  /* 0xfffffffd00787547 */ /* 0x000fec000b83ffff */
.L_x_79:
[----:B------:R-:W-:Y:S01]  /*42d0*/  UIADD3 UR17, UPT, UPT, UR17, 0x1, URZ ;  /* 0x0000000111117890 */ /* 0x000fe2000fffe0ff */
[C---:B------:R-:W-:Y:S01]  /*42e0*/  ISETP.NE.AND P0, PT, R10.reuse, 0x2, PT ;  /* 0x000000020a00780c */ /* 0x040fe20003f05270 */
[----:B------:R-:W-:Y:S02]  /*42f0*/  UIADD3 UR8, UPT, UPT, UR8, 0x1f0, URZ ;  /* 0x000001f008087890 */ /* 0x000fe4000fffe0ff */
[----:B------:R-:W-:Y:S01]  /*4300*/  UISETP.NE.AND UP0, UPT, UR17, 0x4, UPT ;  /* 0x000000041100788c */ /* 0x000fe2000bf05270 */
[----:B-12---:R-:W-:Y:S02]  /*4310*/  SEL R0, RZ, 0x1, P0 ;  /* 0x00000001ff007807 */ /* 0x006fe40000000000 */
[----:B------:R-:W-:Y:S01]  /*4320*/  SEL R10, R10, RZ, P0 ;  /* 0x000000ff0a0a7207 */ /* 0x000fe20000000000 */
[----:B------:R-:W-:Y:S01]  /*4330*/  USEL UR4, URZ, 0x1, UP0 ;  /* 0x00000001ff047887 */ /* 0x000fe20008000000 */
[----:B------:R-:W-:Y:S01]  /*4340*/  LOP3.LUT R9, R9, R0, RZ, 0x3c, !PT ;  /* 0x0000000009097212 */ /* 0x000fe200078e3cff */
[----:B------:R-:W-:Y:S01]  /*4350*/  USEL UR17, UR17, URZ, UP0 ;  /* 0x000000ff11117287 */ /* 0x000fe20008000000 */
[----:B------:R1:W-:Y:S03]  /*4360*/  UTCBAR [UR8], URZ ;  /* 0x000000ff080073e9 */ /* 0x0003e600080000ff */
[----:B------:R-:W-:Y:S01]  /*4370*/  LOP3.LUT R11, R11, UR4, RZ, 0x3c, !PT ;  /* 0x000000040b0b7c12 */ /* 0x000fe2000f8e3cff */
[----:B------:R-:W-:Y:S07]  /*4380*/  @P1 BRA `(.L_x_83) ;  /* 0xfffffff800b01947 */ /* 0x000fee000383ffff */
[----:B------:R-:W2:Y:S01]  /*4390*/  S2UR UR4, SR_CgaCtaId ;  /* 0x00000000000479c3 */ /* 0x000ea20000008800 */
[----:B------:R-:W-:Y:S01]  /*43a0*/  ELECT P0, URZ, PT ;  /* 0x0000000000ff782f */ /* 0x000fe20003800000 */
[----:B------:R-:W-:Y:S01]  /*43b0*/  IMAD.MOV.U32 R0, RZ, RZ, 0x1 ;  /* 0x00000001ff007424 */ /* 0x000fe200078e00ff */
[----:B------:R-:W-:Y:S01]  /*43c0*/  UIADD3 UR6, UPT, UPT, UR6, 0x210, URZ ;  /* 0x0000021006067890 */ /* 0x000fe2000fffe0ff */
[----:B------:R-:W-:Y:S01]  /*43d0*/  SHF.L.U32 R3, R11, 0x1f, RZ ;  /* 0x0000001f0b037819 */ /* 0x000fe200000006ff */
[----:B------:R-:W-:-:S03]  /*43e0*/  UMOV UR5, 0x40 ;  /* 0x0000004000057882 */ /* 0x000fc60000000000 */
[----:B------:R-:W-:Y:S01]  /*43f0*/  UVIRTCOUNT.DEALLOC.SMPOOL 0x80 ;  /* 0x000000800000784c */ /* 0x000fe20000000000 */
[----:B--2---:R-:W-:Y:S02]  /*4400*/  ULEA UR4, UR4, UR5, 0x18 ;  /* 0x0000000504047291 */ /* 0x004fe4000f8ec0ff */
[----:B------:R-:W-:-:S07]  /*4410*/  ULEA UR5, UR17, UR6, 0x3 ;  /* 0x0000000611057291 */ /* 0x000fce000f8e18ff */
[----:B------:R2:W-:Y:S02]  /*4420*/  @P0 STS.U8 [UR4+0x1c], R0 ;  /* 0x00001c00ff000988 */ /* 0x0005e40008000004 */
[----:B------:R-:W3:Y:S02]  /*4430*/  SYNCS.PHASECHK.TRANS64.TRYWAIT P0, [UR5], R3 ;  /* 0x00000003ff0075a7 */ /* 0x000ee40008001105 */
[----:B--23--:R-:W-:Y:S05]  /*4440*/  @!P0 BRA `(.L_x_84) ;  /* 0x00000038006c8947 */ /* 0x00cfea0003800000 */
.L_x_185:
[----:B------:R-:W-:-:S04]  /*4450*/  UIADD3 UR7, UPT, UPT, UR17, 0x1, URZ ;  /* 0x0000000111077890 */ /* 0x000fc8000fffe0ff */
[----:B------:R-:W-:-:S04]  /*4460*/  UISETP.NE.AND UP0, UPT, UR7, 0x4, UPT ;  /* 0x000000040700788c */ /* 0x000fc8000bf05270 */
[----:B-1----:R-:W-:Y:S02]  /*4470*/  USEL UR8, URZ, 0x1, UP0 ;  /* 0x00000001ff087887 */ /* 0x002fe40008000000 */
[----:B------:R-:W-:-:S04]  /*4480*/  USEL UR7, UR7, URZ, UP0 ;  /* 0x000000ff07077287 */ /* 0x000fc80008000000 */
[----:B------:R-:W-:Y:S01]  /*4490*/  ULEA UR5, UR7, UR6, 0x3 ;  /* 0x0000000607057291 */ /* 0x000fe2000f8e18ff */
[----:B------:R-:W-:-:S04]  /*44a0*/  LOP3.LUT R2, R11, UR8, RZ, 0x3c, !PT ;  /* 0x000000080b027c12 */ /* 0x000fc8000f8e3cff */
[----:B--2---:R-:W-:-:S04]  /*44b0*/  SHF.L.U32 R3, R2, 0x1f, RZ ;  /* 0x0000001f02037819 */ /* 0x004fc800000006ff */
[----:B------:R-:W1:Y:S02]  /*44c0*/  SYNCS.PHASECHK.TRANS64.TRYWAIT P0, [UR5], R3 ;  /* 0x00000003ff0075a7 */ /* 0x000e640008001105 */
[----:B-1----:R-:W-:Y:S05]  /*44d0*/  @!P0 BRA `(.L_x_85) ;  /* 0x0000003800608947 */ /* 0x002fea0003800000 */
.L_x_187:
        /* <DEDUP_REMOVED lines=9> */
.L_x_189:
[----:B------:R-:W-:-:S04]  /*4570*/  UIADD3 UR7, UPT, UPT, UR7, 0x1, URZ ;  /* 0x0000000107077890 */ /* 0x000fc8000fffe0ff */
[----:B------:R-:W-:-:S04]  /*4580*/  UISETP.NE.AND UP0, UPT, UR7, 0x4, UPT ;  /* 0x000000040700788c */ /* 0x000fc8000bf05270 */
[----:B------:R-:W-:Y:S02]  /*4590*/  USEL UR5, URZ, 0x1, UP0 ;  /* 0x00000001ff057887 */ /* 0x000fe40008000000 */
[----:B------:R-:W-:-:S04]  /*45a0*/  USEL UR7, UR7, URZ, UP0 ;  /* 0x000000ff07077287 */ /* 0x000fc80008000000 */
[----:B------:R-:W-:Y:S01]  /*45b0*/  ULEA UR7, UR7, UR6, 0x3 ;  /* 0x0000000607077291 */ /* 0x000fe2000f8e18ff */
[----:B-1----:R-:W-:-:S04]  /*45c0*/  LOP3.LUT R3, R2, UR5, RZ, 0x3c, !PT ;  /* 0x0000000502037c12 */ /* 0x002fc8000f8e3cff */
[----:B------:R-:W-:-:S04]  /*45d0*/  SHF.L.U32 R3, R3, 0x1f, RZ ;  /* 0x0000001f03037819 */ /* 0x000fc800000006ff */
[----:B------:R-:W1:Y:S02]  /*45e0*/  SYNCS.PHASECHK.TRANS64.TRYWAIT P0, [UR7], R3 ;  /* 0x00000003ff0075a7 */ /* 0x000e640008001107 */
[----:B-1----:R-:W-:Y:S05]  /*45f0*/  @!P0 BRA `(.L_x_87) ;  /* 0x0000003800488947 */ /* 0x002fea0003800000 */
.L_x_191:
[----:B------:R-:W-:Y:S01]  /*4600*/  NOP ;  /* 0x0000000000007918 */ /* 0x000fe20000000000 */
[----:B-1----:R-:W1:Y:S01]  /*4610*/  LDS R0, [UR4+0x14] ;  /* 0x00001404ff007984 */ /* 0x002e620008000800 */
[----:B------:R-:W-:Y:S01]  /*4620*/  ULOP3.LUT UR6, UR19, 0xffff, URZ, 0xc0, !UPT ;  /* 0x0000ffff13067892 */ /* 0x000fe2000f8ec0ff */
[----:B------:R-:W-:Y:S01]  /*4630*/  UMOV UR8, 0xffff ;  /* 0x0000ffff00087882 */ /* 0x000fe20000000000 */
[----:B------:R-:W-:Y:S02]  /*4640*/  UMOV UR5, 0x1 ;  /* 0x0000000100057882 */ /* 0x000fe40000000000 */
[----:B------:R-:W-:-:S04]  /*4650*/  USHF.R.U32.HI UR6, URZ, 0x5, UR6 ;  /* 0x00000005ff067899 */ /* 0x000fc80008011606 */
[----:B------:R-:W-:Y:S02]  /*4660*/  USHF.L.U32 UR8, UR8, UR6, URZ ;  /* 0x0000000608087299 */ /* 0x000fe400080006ff */
[----:B------:R-:W-:-:S04]  /*4670*/  USHF.L.U32 UR5, UR5, UR6, URZ ;  /* 0x0000000605057299 */ /* 0x000fc800080006ff */
[----:B-1----:R-:W-:-:S04]  /*4680*/  LOP3.LUT R0, R0, UR8, RZ, 0xc0, !PT ;  /* 0x0000000800007c12 */ /* 0x002fc8000f8ec0ff */
[----:B------:R-:W-:-:S13]  /*4690*/  ISETP.NE.AND P0, PT, R0, UR8, PT ;  /* 0x0000000800007c0c */ /* 0x000fda000bf05270 */
[----:B------:R-:W-:Y:S05]  /*46a0*/  @P0 BRA `(.L_x_88) ;  /* 0x0000000000580947 */ /* 0x000fea0003800000 */
[----:B------:R-:W1:Y:S02]  /*46b0*/  LDS R0, [UR4+0x18] ;  /* 0x00001804ff007984 */ /* 0x000e640008000800 */
[----:B-1----:R-:W-:-:S04]  /*46c0*/  LOP3.LUT R0, R0, UR5, RZ, 0xc0, !PT ;  /* 0x0000000500007c12 */ /* 0x002fc8000f8ec0ff */
[----:B------:R-:W-:-:S13]  /*46d0*/  ISETP.NE.AND P0, PT, R0, UR5, PT ;  /* 0x0000000500007c0c */ /* 0x000fda000bf05270 */
[----:B------:R-:W-:Y:S05]  /*46e0*/  @P0 BRA `(.L_x_89) ;  /* 0x00000000003c0947 */ /* 0x000fea0003800000 */
[----:B------:R-:W1:Y:S01]  /*46f0*/  S2R R2, SR_LANEID ;  /* 0x0000000000027919 */ /* 0x000e620000000000 */
[----:B------:R-:W-:Y:S01]  /*4700*/  ULOP3.LUT UR8, URZ, UR8, URZ, 0x33, !UPT ;  /* 0x00000008ff087292 */ /* 0x000fe2000f8e33ff */
[----:B------:R-:W-:Y:S01]  /*4710*/  LOP3.LUT R4, RZ, UR5, RZ, 0x33, !PT ;  /* 0x00000005ff047c12 */ /* 0x000fe2000f8e33ff */
[----:B------:R-:W-:Y:S02]  /*4720*/  VOTEU.ANY UR7, UPT, PT ;  /* 0x0000000000077886 */ /* 0x000fe400038e0100 */
[----:B------:R-:W-:Y:S01]  /*4730*/  UFLO.U32 UR7, UR7 ;  /* 0x00000007000772bd */ /* 0x000fe200080e0000 */
[----:B------:R-:W2:Y:S01]  /*4740*/  REDUX UR5, R4 ;  /* 0x00000000040573c4 */ /* 0x000ea20000000000 */
[----:B------:R-:W-:-:S06]  /*4750*/  IMAD.U32 R0, RZ, RZ, UR8 ;  /* 0x00000008ff007e24 */ /* 0x000fcc000f8e00ff */
[----:B------:R3:W-:Y:S01]  /*4760*/  UTCATOMSWS.AND URZ, UR8 ;  /* 0x0000000800ff79e3 */ /* 0x0007e20008000000 */
[----:B------:R-:W4:Y:S01]  /*4770*/  REDUX UR6, R0 ;  /* 0x00000000000673c4 */ /* 0x000f220000000000 */
[----:B-1----:R-:W-:Y:S01]  /*4780*/  ISETP.EQ.U32.AND P0, PT, R2, UR7, PT ;  /* 0x0000000702007c0c */ /* 0x002fe2000bf02070 */
[----:B--2---:R-:W-:Y:S01]  /*4790*/  IMAD.U32 R2, RZ, RZ, UR5 ;  /* 0x00000005ff027e24 */ /* 0x004fe2000f8e00ff */
[----:B----4-:R-:W-:-:S11]  /*47a0*/  MOV R3, UR6 ;  /* 0x0000000600037c02 */ /* 0x010fd60008000f00 */
[----:B------:R3:W-:Y:S04]  /*47b0*/  @P0 ATOMS.AND RZ, [UR4+0x14], R3 ;  /* 0x00001403ffff098c */ /* 0x0007e8000a800004 */
[----:B------:R3:W-:Y:S01]  /*47c0*/  @P0 ATOMS.AND RZ, [UR4+0x18], R2 ;  /* 0x00001802ffff098c */ /* 0x0007e2000a800004 */
[----:B------:R-:W-:Y:S05]  /*47d0*/  BRA `(.L_x_90) ;  /* 0x0000000000147947 */ /* 0x000fea0003800000 */
.L_x_89:
[----:B------:R-:W-:Y:S02]  /*47e0*/  MOV R2, 0x4800 ;  /* 0x0000480000027802 */ /* 0x000fe40000000f00 */
[----:B----45:R-:W-:Y:S05]  /*47f0*/  CALL.REL.NOINC `($__internal_0_$__cuda_sm10x_tcgen05_guardrail_trap_col_being_dealloced_not_returned_by_alloc) ;  /* 0x0000003800647944 */ /* 0x030fea0003c00000 */
[----:B------:R-:W-:Y:S05]  /*4800*/  BRA `(.L_x_90) ;  /* 0x0000000000087947 */ /* 0x000fea0003800000 */
.L_x_88:
[----:B------:R-:W-:Y:S02]  /*4810*/  MOV R2, 0x4830 ;  /* 0x0000483000027802 */ /* 0x000fe40000000f00 */
[----:B----45:R-:W-:Y:S05]  /*4820*/  CALL.REL.NOINC `($__internal_2_$__cuda_sm10x_tcgen05_guardrail_trap_unallocated_columns_being_dealloced) ;  /* 0x0000003800707944 */ /* 0x030fea0003c00000 */
.L_x_90:
[----:B------:R-:W-:Y:S01]  /*4830*/  NOP ;  /* 0x0000000000007918 */ /* 0x000fe20000000000 */
[----:B---3--:R-:W-:Y:S05]  /*4840*/  EXIT ;  /* 0x000000000000794d */ /* 0x008fea0003800000 */
.L_x_72:
[----:B------:R-:W-:-:S09]  /*4850*/  UISETP.NE.OR UP2, UPT, UR8, 0x3, !UP2 ;  /* 0x000000030800788c */ /* 0x000fd2000d745670 */
[----:B------:R-:W-:Y:S05]  /*4860*/  BRA.U UP2, `(.L_x_91) ;  /* 0x0000000902c87547 */ /* 0x000fea000b800000 */
[----:B------:R-:W1:Y:S01]  /*4870*/  LDCU.64 UR6, c[0x0][0x888] ;  /* 0x00011100ff0677ac */ /* 0x000e620008000a00 */
[----:B------:R-:W2:Y:S01]  /*4880*/  LDC R0, c[0x0][0xb30] ;  /* 0x0002cc00ff007b82 */ /* 0x000ea20000000800 */
[----:B------:R-:W-:Y:S01]  /*4890*/  IMAD.MOV.U32 R30, RZ, RZ, 0x1 ;  /* 0x00000001ff1e7424 */ /* 0x000fe200078e00ff */
[----:B------:R-:W-:Y:S01]  /*48a0*/  CS2R R28, SRZ ;  /* 0x00000000001c7805 */ /* 0x000fe2000001ff00 */
[----:B------:R-:W4:Y:S01]  /*48b0*/  LDCU.64 UR4, c[0x0][0x890] ;  /* 0x00011200ff0477ac */ /* 0x000f220008000a00 */
[----:B------:R-:W-:Y:S01]  /*48c0*/  IMAD.MOV.U32 R25, RZ, RZ, 0x1000 ;  /* 0x00001000ff197424 */ /* 0x000fe200078e00ff */
[----:B------:R-:W-:-:S03]  /*48d0*/  UMOV UR8, 0x400 ;  /* 0x0000040000087882 */ /* 0x000fc60000000000 */
[----:B------:R-:W3:Y:S01]  /*48e0*/  LDC R19, c[0x0][0x370] ;  /* 0x0000dc00ff137b82 */ /* 0x000ee20000000800 */
[----:B------:R-:W-:-:S07]  /*48f0*/  UPLOP3.LUT UP1, UPT, UPT, UPT, UPT, 0x40, 0x4 ;  /* 0x000000000004789c */ /* 0x000fce0003f2e870 */
[----:B------:R-:W3:Y:S01]  /*4900*/  LDC R2, c[0x0][0xb0c] ;  /* 0x0002c300ff027b82 */ /* 0x000ee20000000800 */
[----:B-1----:R-:W-:Y:S02]  /*4910*/  UISETP.NE.U32.AND UP2, UPT, UR6, URZ, UPT ;  /* 0x000000ff0600728c */ /* 0x002fe4000bf45070 */
[----:B------:R-:W-:Y:S02]  /*4920*/  ULEA UR6, UR37, UR8, 0x18 ;  /* 0x0000000825067291 */ /* 0x000fe4000f8ec0ff */
[----:B------:R-:W-:Y:S02]  /*4930*/  UISETP.NE.AND.EX UP2, UPT, UR7, URZ, UPT, UP2 ;  /* 0x000000ff0700728c */ /* 0x000fe4000bf45320 */
[----:B------:R-:W-:Y:S01]  /*4940*/  UIADD3 UR7, UPT, UPT, UR6, 0x1b0, URZ ;  /* 0x000001b006077890 */ /* 0x000fe2000fffe0ff */
[----:B------:R-:W1:Y:S01]  /*4950*/  LDC R18, c[0x0][0xb20] ;  /* 0x0002c800ff127b82 */ /* 0x000e620000000800 */
[----:B----4-:R-:W-:Y:S01]  /*4960*/  UISETP.NE.U32.AND UP3, UPT, UR4, URZ, UPT ;  /* 0x000000ff0400728c */ /* 0x010fe2000bf65070 */
[----:B--2---:R-:W-:Y:S01]  /*4970*/  ISETP.NE.AND P1, PT, R0, 0x1, PT ;  /* 0x000000010000780c */ /* 0x004fe20003f25270 */
[----:B------:R-:W-:-:S02]  /*4980*/  UPRMT UR37, UR37, 0x654, UR7 ;  /* 0x0000065425257896 */ /* 0x000fc40008000007 */
[----:B------:R-:W-:-:S03]  /*4990*/  UISETP.NE.AND.EX UP3, UPT, UR5, URZ, UPT, UP3 ;  /* 0x000000ff0500728c */ /* 0x000fc6000bf65330 */
[----:B------:R-:W2:Y:S08]  /*49a0*/  LDC.64 R32, c[0x0][0x348] ;  /* 0x0000d200ff207b82 */ /* 0x000eb00000000a00 */
[----:B------:R-:W4:Y:S08]  /*49b0*/  LDC.64 R16, c[0x0][0xb10] ;  /* 0x0002c400ff107b82 */ /* 0x000f300000000a00 */
[----:B------:R-:W1:Y:S08]  /*49c0*/  LDC.64 R6, c[0x0][0xb18] ;  /* 0x0002c600ff067b82 */ /* 0x000e700000000a00 */
[----:B------:R-:W1:Y:S08]  /*49d0*/  LDC.64 R4, c[0x0][0xb28] ;  /* 0x0002ca00ff047b82 */ /* 0x000e700000000a00 */
[----:B---3--:R-:W1:Y:S02]  /*49e0*/  LDC R24, c[0x0][0x374] ;  /* 0x0000dd00ff187b82 */ /* 0x008e640000000800 */
.L_x_99:
[C---:B------:R-:W-:Y:S02]  /*49f0*/  LEA R0, R29.reuse, UR6, 0x3 ;  /* 0x000000061d007c11 */ /* 0x040fe4000f8e18ff */
[----:B------:R-:W-:Y:S02]  /*4a00*/  SHF.L.U32 R3, R28, 0x1f, RZ ;  /* 0x0000001f1c037819 */ /* 0x000fe400000006ff */
[----:B------:R-:W-:Y:S02]  /*4a10*/  LEA R20, R29, UR6, 0x4 ;  /* 0x000000061d147c11 */ /* 0x000fe4000f8e20ff */
[----:B---3--:R-:W3:Y:S02]  /*4a20*/  SYNCS.PHASECHK.TRANS64.TRYWAIT P0, [R0+URZ+0x1d0], R3 ;  /* 0x0001d003000075a7 */ /* 0x008ee400080011ff */
[----:B---3--:R-:W-:Y:S05]  /*4a30*/  @!P0 BRA `(.L_x_92) ;  /* 0x0000003400508947 */ /* 0x008fea0003800000 */
.L_x_192:
[----:B------:R-:W-:Y:S01]  /*4a40*/  ISETP.GE.AND P0, PT, R40, 0x1, PT ;  /* 0x000000012800780c */ /* 0x000fe20003f06270 */
[----:B------:R-:W1:Y:S01]  /*4a50*/  LDS.128 R20, [R20+0x260] ;  /* 0x0002600014147984 */ /* 0x000e620000000c00 */
[----:B------:R-:W-:Y:S01]  /*4a60*/  ISETP.NE.U32.AND P4, PT, RZ, UR4, PT ;  /* 0x00000004ff007c0c */ /* 0x000fe2000bf85070 */
[----:B---3--:R-:W-:Y:S01]  /*4a70*/  VIADD R0, R0, 0x1e0 ;  /* 0x000001e000007836 */ /* 0x008fe20000000000 */
[----:B------:R-:W-:Y:S02]  /*4a80*/  SHF.L.U32 R26, R30, 0x1f, RZ ;  /* 0x0000001f1e1a7819 */ /* 0x000fe400000006ff */
[----:B------:R-:W-:Y:S02]  /*4a90*/  ISETP.NE.AND.EX P4, PT, RZ, UR5, PT, P4 ;  /* 0x00000005ff007c0c */ /* 0x000fe4000bf85340 */
[----:B------:R-:W-:Y:S01]  /*4aa0*/  PRMT R0, RZ, 0x654, R0 ;  /* 0x00000654ff007816 */ /* 0x000fe20000000000 */
[----:B------:R-:W-:Y:S01]  /*4ab0*/  @!PT LDS RZ, [RZ] ;  /* 0x00000000fffff984 */ /* 0x000fe20000000800 */
[----:B------:R-:W-:Y:S01]  /*4ac0*/  @!PT LDS RZ, [RZ] ;  /* 0x00000000fffff984 */ /* 0x000fe20000000800 */
[----:B------:R-:W-:Y:S01]  /*4ad0*/  @!PT LDS RZ, [RZ] ;  /* 0x00000000fffff984 */ /* 0x000fe20000000800 */
[----:B------:R-:W-:Y:S01]  /*4ae0*/  @!PT LDS RZ, [RZ] ;  /* 0x00000000fffff984 */ /* 0x000fe20000000800 */
[----:B------:R3:W-:Y:S06]  /*4af0*/  MEMBAR.ALL.CTA ;  /* 0x0000000000007992 */ /* 0x0007ec0000008000 */
[----:B---3--:R-:W3:Y:S02]  /*4b00*/  FENCE.VIEW.ASYNC.S ;  /* 0x00000000000073c6 */ /* 0x008ee40000000000 */
[----:B---3--:R3:W-:Y:S01]  /*4b10*/  SYNCS.ARRIVE.TRANS64.RED.A1T0 RZ, [R0+URZ], RZ ;  /* 0x000000ff00ff79a7 */ /* 0x0087e200081004ff */
[----:B-1----:R-:W-:Y:S11]  /*4b20*/  LOP3.LUT P3, RZ, R22, 0x1, RZ, 0xc0, !PT ;  /* 0x0000000116ff7812 */ /* 0x002ff6000786c0ff */
[----:B------:R-:W-:Y:S02]  /*4b30*/  @!UPT UIADD3 URZ, UPT, UPT, URZ, URZ, URZ ;  /* 0x000000fffffff290 */ /* 0x000fe4000fffe0ff */
[----:B------:R-:W-:Y:S02]  /*4b40*/  @P3 MOV R13, R20 ;  /* 0x00000014000d3202 */ /* 0x000fe40000000f00 */
[----:B------:R-:W-:Y:S01]  /*4b50*/  @P3 LOP3.LUT R8, R21, 0xffff, RZ, 0xc0, !PT ;  /* 0x0000ffff15083812 */ /* 0x000fe200078ec0ff */
[----:B---3--:R-:W-:Y:S06]  /*4b60*/  @!P0 BRA `(.L_x_93) ;  /* 0x0000000000a48947 */ /* 0x008fec0003800000 */
[----:B------:R-:W-:Y:S01]  /*4b70*/  IMAD.HI.U32 R31, R24, R7, RZ ;  /* 0x00000007181f7227 */ /* 0x000fe200078e00ff */
[----:B------:R-:W-:Y:S02]  /*4b80*/  ISETP.NE.AND P0, PT, R6, 0x1, PT ;  /* 0x000000010600780c */ /* 0x000fe40003f05270 */
[----:B------:R-:W-:Y:S01]  /*4b90*/  ISETP.NE.AND P2, PT, R40, 0x1, PT ;  /* 0x000000012800780c */ /* 0x000fe20003f45270 */
[----:B----4-:R-:W-:Y:S01]  /*4ba0*/  IMAD.HI.U32 R34, R19, R16, RZ ;  /* 0x0000001013227227 */ /* 0x010fe200078e00ff */
[----:B------:R-:W-:Y:S02]  /*4bb0*/  SHF.R.U32.HI R31, RZ, R18, R31 ;  /* 0x00000012ff1f7219 */ /* 0x000fe4000001161f */
[----:B------:R-:W-:Y:S01]  /*4bc0*/  ISETP.NE.AND P5, PT, R2, 0x1, PT ;  /* 0x000000010200780c */ /* 0x000fe20003fa5270 */
[----:B------:R-:W-:Y:S01]  /*4bd0*/  IMAD.HI.U32 R36, R13, R16, RZ ;  /* 0x000000100d247227 */ /* 0x000fe200078e00ff */
[----:B------:R-:W-:Y:S02]  /*4be0*/  SHF.R.U32.HI R34, RZ, R17, R34 ;  /* 0x00000011ff227219 */ /* 0x000fe40000011622 */
[----:B------:R-:W-:Y:S01]  /*4bf0*/  SEL R3, R24, R31, !P0 ;  /* 0x0000001f18037207 */ /* 0x000fe20004000000 */
[C---:B------:R-:W-:Y:S01]  /*4c00*/  IMAD.HI.U32 R31, R8.reuse, R7, RZ ;  /* 0x00000007081f7227 */ /* 0x040fe200078e00ff */
[----:B------:R-:W-:Y:S02]  /*4c10*/  SEL R11, R19, R34, !P5 ;  /* 0x00000022130b7207 */ /* 0x000fe40006800000 */
[----:B------:R-:W-:Y:S01]  /*4c20*/  SHF.R.U32.HI R36, RZ, R17, R36 ;  /* 0x00000011ff247219 */ /* 0x000fe20000011624 */
[----:B------:R-:W-:Y:S01]  /*4c30*/  IMAD.HI.U32 R38, R3, R4, RZ ;  /* 0x0000000403267227 */ /* 0x000fe200078e00ff */
[----:B------:R-:W-:Y:S03]  /*4c40*/  SHF.R.U32.HI R31, RZ, R18, R31 ;  /* 0x00000012ff1f7219 */ /* 0x000fe6000001161f */
[----:B------:R-:W-:Y:S01]  /*4c50*/  IMAD.HI.U32 R34, R11, R4, RZ ;  /* 0x000000040b227227 */ /* 0x000fe200078e00ff */
[----:B------:R-:W-:Y:S02]  /*4c60*/  @P2 SHF.R.U32.HI R3, RZ, R5, R38 ;  /* 0x00000005ff032219 */ /* 0x000fe40000011626 */
[----:B------:R-:W-:Y:S02]  /*4c70*/  SEL R9, R8, R31, !P0 ;  /* 0x0000001f08097207 */ /* 0x000fe40004000000 */
[----:B------:R-:W-:Y:S01]  /*4c80*/  @P2 SHF.R.U32.HI R11, RZ, R5, R34 ;  /* 0x00000005ff0b2219 */ /* 0x000fe20000011622 */
[C---:B------:R-:W-:Y:S01]  /*4c90*/  IMAD R10, R40.reuse, R3, RZ ;  /* 0x00000003280a7224 */ /* 0x040fe200078e02ff */
[----:B------:R-:W-:Y:S01]  /*4ca0*/  SEL R3, R13, R36, !P5 ;  /* 0x000000240d037207 */ /* 0x000fe20006800000 */
[C---:B------:R-:W-:Y:S03]  /*4cb0*/  IMAD.HI.U32 R14, R9.reuse, R4, RZ ;  /* 0x00000004090e7227 */ /* 0x040fe600078e00ff */
[----:B------:R-:W-:Y:S01]  /*4cc0*/  ISETP.GE.AND P0, PT, R9, R10, PT ;  /* 0x0000000a0900720c */ /* 0x000fe20003f06270 */
[C---:B------:R-:W-:Y:S01]  /*4cd0*/  IMAD R12, R40.reuse, R11, RZ ;  /* 0x0000000b280c7224 */ /* 0x040fe200078e02ff */
[-C--:B------:R-:W-:Y:S04]  /*4ce0*/  SHF.R.U32.HI R14, RZ, R5.reuse, R14 ;  /* 0x00000005ff0e7219 */ /* 0x080fe8000001160e */
[----:B------:R-:W-:Y:S02]  /*4cf0*/  ISETP.GE.OR P0, PT, R3, R12, P0 ;  /* 0x0000000c0300720c */ /* 0x000fe40000706670 */
[----:B------:R-:W-:Y:S05]  /*4d00*/  SEL R15, R9, R14, !P2 ;  /* 0x0000000e090f7207 */ /* 0x000fea0005000000 */
[----:B------:R-:W-:Y:S04]  /*4d10*/  IMAD.MOV R14, RZ, RZ, -R15 ;  /* 0x000000ffff0e7224 */ /* 0x000fe800078e0a0f */
[----:B------:R-:W-:Y:S02]  /*4d20*/  IMAD R14, R40, R14, R9 ;  /* 0x0000000e280e7224 */ /* 0x000fe400078e0209 */
[C---:B------:R-:W-:Y:S05]  /*4d30*/  @!P0 IMAD.HI.U32 R10, R3.reuse, R4, RZ ;  /* 0x00000004030a8227 */ /* 0x040fea00078e00ff */
[----:B------:R-:W-:Y:S04]  /*4d40*/  @!P0 SHF.R.U32.HI R10, RZ, R5, R10 ;  /* 0x00000005ff0a8219 */ /* 0x000fe8000001160a */
[----:B------:R-:W-:Y:S01]  /*4d50*/  @!P0 SEL R0, R3, R10, !P2 ;  /* 0x0000000a03008207 */ /* 0x000fe20005000000 */
[----:B------:R-:W-:Y:S03]  /*4d60*/  IMAD.MOV R10, RZ, RZ, -R3 ;  /* 0x000000ffff0a7224 */ /* 0x000fe600078e0a03 */
[----:B------:R-:W-:Y:S01]  /*4d70*/  @!P0 IADD3 R15, PT, PT, R15, -R0, RZ ;  /* 0x800000000f0f8210 */ /* 0x000fe20007ffe0ff */
[----:B------:R-:W-:Y:S01]  /*4d80*/  @!P0 IMAD R0, R11, R14, R0 ;  /* 0x0000000e0b008224 */ /* 0x000fe200078e0200 */
[----:B------:R-:W-:Y:S01]  /*4d90*/  IADD3 R11, PT, PT, -R9, RZ, RZ ;  /* 0x000000ff090b7210 */ /* 0x000fe20007ffe1ff */
[----:B------:R-:W-:Y:S02]  /*4da0*/  IMAD R13, R2, R10, R13 ;  /* 0x0000000a020d7224 */ /* 0x000fe400078e020d */
[----:B------:R-:W-:Y:S02]  /*4db0*/  @!P0 IMAD R9, R15, R40, R3 ;  /* 0x000000280f098224 */ /* 0x000fe400078e0203 */
[----:B------:R-:W-:Y:S02]  /*4dc0*/  @!P0 IMAD.MOV.U32 R3, RZ, RZ, R0 ;  /* 0x000000ffff038224 */ /* 0x000fe400078e0000 */
[----:B------:R-:W-:Y:S02]  /*4dd0*/  IMAD R8, R6, R11, R8 ;  /* 0x0000000b06087224 */ /* 0x000fe400078e0208 */
[----:B------:R-:W-:Y:S02]  /*4de0*/  IMAD R13, R3, R2, R13 ;  /* 0x00000002030d7224 */ /* 0x000fe400078e020d */
[----:B------:R-:W-:Y:S02]  /*4df0*/  IMAD R8, R9, R6, R8 ;  /* 0x0000000609087224 */ /* 0x000fe400078e0208 */
.L_x_93:
[----:B------:R-:W-:Y:S05]  /*4e00*/  BRA.U UP1, `(.L_x_94) ;  /* 0x0000000101107547 */ /* 0x000fea000b800000 */
[----:B------:R-:W-:Y:S04]  /*4e10*/  MOV R0, UR13 ;  /* 0x0000000d00007c02 */ /* 0x000fe80008000f00 */
[----:B------:R-:W-:Y:S04]  /*4e20*/  SHF.L.U32 R3, R0, 0x1f, RZ ;  /* 0x0000001f00037819 */ /* 0x000fe800000006ff */
[----:B------:R-:W1:Y:S02]  /*4e30*/  SYNCS.PHASECHK.TRANS64.TRYWAIT P0, [UR6+0x1c8], R3 ;  /* 0x0001c803ff0075a7 */ /* 0x000e640008001106 */
[----:B-1----:R-:W-:Y:S05]  /*4e40*/  @!P0 BRA `(.L_x_95) ;  /* 0x0000003000608947 */ /* 0x002fea0003800000 */
.L_x_94:
[----:B------:R-:W-:Y:S05]  /*4e50*/  BRA.U !UP3, `(.L_x_96) ;  /* 0x000000010b347547 */ /* 0x000fea000b800000 */
[----:B------:R-:W-:Y:S01]  /*4e60*/  UPLOP3.LUT UP0, UPT, UPT, UPT, UP2, 0x80, 0x8 ;  /* 0x000000000008789c */ /* 0x000fe20003f0f020 */
[----:B-1----:R-:W-:Y:S02]  /*4e70*/  HFMA2 R0, -RZ, RZ, 0, 5.9604644775390625e-08 ;  /* 0x00000001ff007431 */ /* 0x002fe400000001ff */
[----:B------:R-:W-:Y:S03]  /*4e80*/  IMAD.MOV.U32 R96, RZ, RZ, 0x1 ;  /* 0x00000001ff607424 */ /* 0x000fe600078e00ff */
[----:B------:R-:W-:Y:S05]  /*4e90*/  PLOP3.LUT P0, PT, PT, PT, UP0, 0x80, 0x8 ;  /* 0x000000000008781c */ /* 0x000fea0003f0f008 */
[----:B------:R-:W1:Y:S01]  /*4ea0*/  @UP0 LDCU.64 UR8, c[0x0][0x888] ;  /* 0x00011100ff0807ac */ /* 0x000e620008000a00 */
[----:B------:R-:W-:Y:S07]  /*4eb0*/  @UP0 UIMAD UR7, UR36, UR4, URZ ;  /* 0x00000004240702a4 */ /* 0x000fee000f8e02ff */
[----:B------:R-:W-:Y:S01]  /*4ec0*/  @!P0 PRMT R96, R0, 0x7610, R96 ;  /* 0x0000761000608816 */ /* 0x000fe20000000060 */
[----:B-1----:R-:W-:Y:S03]  /*4ed0*/  @UP0 UIMAD.WIDE UR8, UR7, 0x4, UR8 ;  /* 0x00000004070808a5 */ /* 0x002fe6000f8e0208 */
[----:B------:R-:W1:Y:S03]  /*4ee0*/  @!UP0 LDCU UR7, c[0x0][0x880] ;  /* 0x00011000ff0787ac */ /* 0x000e660008000800 */
[----:B------:R-:W-:Y:S01]  /*4ef0*/  IMAD.U32 R10, RZ, RZ, UR8 ;  /* 0x00000008ff0a7e24 */ /* 0x000fe2000f8e00ff */
[----:B------:R-:W-:Y:S05]  /*4f00*/  MOV R11, UR9 ;  /* 0x00000009000b7c02 */ /* 0x000fea0008000f00 */
[----:B-----5:R3:W5:Y:S02]  /*4f10*/  @P0 LDG.E R49, desc[UR40][R10.64] ;  /* 0x000000280a310981 */ /* 0x020764000c1e1900 */
[----:B-1-3--:R-:W-:Y:S07]  /*4f20*/  @!P0 IMAD.U32 R49, RZ, RZ, UR7 ;  /* 0x00000007ff318e24 */ /* 0x00afee000f8e00ff */
.L_x_96:
[----:B-----5:R-:W-:Y:S01]  /*4f30*/  @!P4 FSETP.EQ.AND P5, PT, R49, RZ, PT ;  /* 0x000000ff3100c20b */ /* 0x020fe20003fa2000 */
[----:B------:R-:W-:Y:S01]  /*4f40*/  @!UPT UIADD3 URZ, UPT, UPT, URZ, URZ, URZ ;  /* 0x000000fffffff290 */ /* 0x000fe2000fffe0ff */
[----:B------:R-:W-:Y:S11]  /*4f50*/  @!P4 BRA `(.L_x_97) ;  /* 0x000000000014c947 */ /* 0x000ff60003800000 */
[----:B------:R-:W-:Y:S02]  /*4f60*/  LOP3.LUT P0, RZ, R96, 0xff, RZ, 0xc0, !PT ;  /* 0x000000ff60ff7812 */ /* 0x000fe4000780c0ff */
[----:B------:R-:W-:Y:S04]  /*4f70*/  PLOP3.LUT P5, PT, PT, PT, UP0, 0x80, 0x8 ;  /* 0x000000000008781c */ /* 0x000fe80003faf008 */
[----:B------:R-:W-:Y:S07]  /*4f80*/  PLOP3.LUT P5, PT, P5, PT, PT, 0x8, 0x80 ;  /* 0x000000000080781c */ /* 0x000fee0002fae170 */
[----:B------:R-:W-:Y:S11]  /*4f90*/  @P0 FSETP.EQ.AND P5, PT, R49, RZ, PT ;  /* 0x000000ff3100020b */ /* 0x000ff60003fa2000 */
[----:B------:R-:W-:Y:S02]  /*4fa0*/  @!UPT UIADD3 URZ, UPT, UPT, URZ, URZ, URZ ;  /* 0x000000fffffff290 */ /* 0x000fe4000fffe0ff */
.L_x_97:
[----:B------:R-:W3:Y:S01]  /*4fb0*/  SYNCS.PHASECHK.TRANS64.TRYWAIT P4, [UR6+0x1b8], R26 ;  /* 0x0001b81aff0075a7 */ /* 0x000ee20008081106 */
[----:B------:R-:W-:Y:S01]  /*4fc0*/  @P3 SHF.R.U32.HI R27, RZ, 0x10, R21 ;  /* 0x00000010ff1b3819 */ /* 0x000fe20000011615 */
[----:B------:R-:W-:Y:S01]  /*4fd0*/  VIADD R29, R29, 0x1 ;  /* 0x000000011d1d7836 */ /* 0x000fe20000000000 */
[----:B------:R-:W5:Y:S08]  /*4fe0*/  LDC.64 R14, c[0x0][0xb10] ;  /* 0x0002c400ff0e7b82 */ /* 0x000f700000000a00 */
[----:B------:R-:W2:Y:S08]  /*4ff0*/  LDC.64 R10, c[0x0][0xb18] ;  /* 0x0002c600ff0a7b82 */ /* 0x000eb00000000a00 */
[----:B-1----:R-:W1:Y:S08]  /*5000*/  @!P1 LDC R0, c[0x0][0xb20] ;  /* 0x0002c800ff009b82 */ /* 0x002e700000000800 */
[----:B------:R-:W4:Y:S01]  /*5010*/  @!P1 LDC R3, c[0x0][0xb0c] ;  /* 0x0002c300ff039b82 */ /* 0x000f220000000800 */
[----:B-----5:R-:W-:Y:S05]  /*5020*/  @!P1 IMAD.HI.U32 R14, R13, R14, RZ ;  /* 0x0000000e0d0e9227 */ /* 0x020fea00078e00ff */
[----:B------:R-:W-:Y:S01]  /*5030*/  @!P1 SHF.R.U32.HI R14, RZ, R15, R14 ;  /* 0x0000000fff0e9219 */ /* 0x000fe2000001160e */
[----:B--2---:R-:W-:Y:S01]  /*5040*/  @!P1 IMAD.HI.U32 R11, R8, R11, RZ ;  /* 0x0000000b080b9227 */ /* 0x004fe200078e00ff */
[----:B------:R-:W-:Y:S04]  /*5050*/  @!P1 ISETP.NE.AND P0, PT, R10, 0x1, PT ;  /* 0x000000010a00980c */ /* 0x000fe80003f05270 */
[----:B-1----:R-:W-:Y:S02]  /*5060*/  @!P1 SHF.R.U32.HI R9, RZ, R0, R11 ;  /* 0x00000000ff099219 */ /* 0x002fe4000001160b */
[----:B----4-:R-:W-:Y:S02]  /*5070*/  @!P1 ISETP.NE.AND P2, PT, R3, 0x1, PT ;  /* 0x000000010300980c */ /* 0x010fe40003f45270 */
[----:B------:R-:W-:Y:S02]  /*5080*/  @!P1 SEL R9, R8, R9, !P0 ;  /* 0x0000000908099207 */ /* 0x000fe40004000000 */
[----:B------:R-:W-:Y:S02]  /*5090*/  ELECT P0, URZ, PT ;  /* 0x0000000000ff782f */ /* 0x000fe40003800000 */
[----:B------:R-:W-:Y:S05]  /*50a0*/  @!P1 SEL R14, R13, R14, !P2 ;  /* 0x0000000e0d0e9207 */ /* 0x000fea0005000000 */
[----:B------:R-:W-:Y:S02]  /*50b0*/  @!P1 IMAD.IADD R0, R9, 0x1, -R14 ;  /* 0x0000000109009824 */ /* 0x000fe400078e0a0e */
[----:B------:R-:W-:Y:S02]  /*50c0*/  @!P1 IMAD.IADD R9, R14, 0x1, -R9 ;  /* 0x000000010e099824 */ /* 0x000fe400078e0a09 */
[----:B------:R-:W-:Y:S02]  /*50d0*/  @!P1 IMAD R13, R0, R3, R13 ;  /* 0x00000003000d9224 */ /* 0x000fe400078e020d */
[----:B------:R-:W-:Y:S01]  /*50e0*/  @!P1 IMAD R8, R9, R10, R8 ;  /* 0x0000000a09089224 */ /* 0x000fe200078e0208 */
[----:B---3--:R-:W-:Y:S06]  /*50f0*/  @!P4 BRA `(.L_x_98) ;  /* 0x0000002c00ccc947 */ /* 0x008fec0003800000 */
.L_x_195:
[----:B------:R-:W-:Y:S01]  /*5100*/  PLOP3.LUT P5, PT, P5, P0, PT, 0xf2, 0x2f ;  /* 0x00000000002f781c */ /* 0x000fe20002fa1e72 */
[----:B------:R-:W-:Y:S01]  /*5110*/  UMOV UR14, 0x0 ;  /* 0x00000000000e7882 */ /* 0x000fe20000000000 */
[----:B------:R-:W-:Y:S01]  /*5120*/  LOP3.LUT R30, R30, 0x1, RZ, 0x3c, !PT ;  /* 0x000000011e1e7812 */ /* 0x000fe200078e3cff */
[----:B------:R-:W-:Y:S01]  /*5130*/  UMOV UR15, 0x10000000 ;  /* 0x10000000000f7882 */ /* 0x000fe20000000000 */
[----:B------:R-:W-:Y:S01]  /*5140*/  UMOV UR12, UR36 ;  /* 0x00000024000c7c82 */ /* 0x000fe20008000000 */
[----:B------:R-:W-:Y:S08]  /*5150*/  @P3 R2UR UR36, R27 ;  /* 0x000000001b2432ca */ /* 0x000ff000000e0000 */
[----:B-1----:R-:W-:Y:S01]  /*5160*/  @!P5 IADD3 R3, P0, PT, R32, 0x580, RZ ;  /* 0x000005802003d810 */ /* 0x002fe20007f1e0ff */
[----:B------:R-:W-:Y:S01]  /*5170*/  @!P5 IMAD.SHL.U32 R91, R91, 0x40, RZ ;  /* 0x000000405b5bd824 */ /* 0x000fe200078e00ff */
[----:B------:R-:W-:Y:S01]  /*5180*/  VOTEU.ALL UP1, P5 ;  /* 0x0000000000ff7886 */ /* 0x000fe20002820000 */
[----:B------:R-:W-:Y:S01]  /*5190*/  @!P5 IMAD.SHL.U32 R97, R97, 0x40, RZ ;  /* 0x000000406161d824 */ /* 0x000fe200078e00ff */
[----:B------:R-:W-:Y:S01]  /*51a0*/  @!P5 R2UR UR8, R3 ;  /* 0x000000000308d2ca */ /* 0x000fe200000e0000 */
[----:B------:R-:W-:Y:S01]  /*51b0*/  @!P5 IMAD.X R0, RZ, RZ, R33, P0 ;  /* 0x000000ffff00d224 */ /* 0x000fe200000e0621 */
[----:B------:R-:W-:Y:S01]  /*51c0*/  @!P5 R2UR UR10, R91 ;  /* 0x000000005b0ad2ca */ /* 0x000fe200000e0000 */
[----:B------:R-:W-:Y:S01]  /*51d0*/  @!UP1 UIADD3 UR9, UPT, UPT, UR6, 0x1b0, URZ ;  /* 0x000001b006099890 */ /* 0x000fe2000fffe0ff */
[----:B------:R-:W-:Y:S01]  /*51e0*/  @!P5 R2UR UR11, R97 ;  /* 0x00000000610bd2ca */ /* 0x000fe200000e0000 */
[----:B------:R-:W-:Y:S01]  /*51f0*/  IMAD.IADD R91, R8, 0x1, R79 ;  /* 0x00000001085b7824 */ /* 0x000fe200078e024f */
[----:B------:R-:W-:Y:S01]  /*5200*/  @!P5 R2UR UR7, R0 ;  /* 0x000000000007d2ca */ /* 0x000fe200000e0000 */
[----:B------:R-:W-:Y:S01]  /*5210*/  IMAD.IADD R97, R13, 0x1, R90 ;  /* 0x000000010d617824 */ /* 0x000fe200078e025a */
[C---:B------:R-:W-:Y:S04]  /*5220*/  ISETP.NE.AND P0, PT, R29.reuse, 0x2, PT ;  /* 0x000000021d00780c */ /* 0x040fe80003f05270 */
[----:B------:R-:W-:Y:S01]  /*5230*/  SEL R3, RZ, 0x1, P0 ;  /* 0x00000001ff037807 */ /* 0x000fe20000000000 */
[----:B------:R-:W-:Y:S01]  /*5240*/  IMAD.U32 R10, RZ, RZ, UR8 ;  /* 0x00000008ff0a7e24 */ /* 0x000fe2000f8e00ff */
[----:B------:R-:W-:Y:S01]  /*5250*/  @!UP1 UIADD3 UR8, UPT, UPT, UR6, 0x400, URZ ;  /* 0x0000040006089890 */ /* 0x000fe2000fffe0ff */
[----:B------:R-:W-:Y:S01]  /*5260*/  SEL R29, R29, RZ, P0 ;  /* 0x000000ff1d1d7207 */ /* 0x000fe20000000000 */
[----:B------:R-:W-:Y:S01]  /*5270*/  VOTEU.ALL UP1, P5 ;  /* 0x0000000000ff7886 */ /* 0x000fe20002820000 */
[----:B------:R-:W-:Y:S02]  /*5280*/  LOP3.LUT R28, R28, R3, RZ, 0x3c, !PT ;  /* 0x000000031c1c7212 */ /* 0x000fe400078e3cff */
[----:B------:R-:W-:Y:S01]  /*5290*/  IMAD.U32 R11, RZ, RZ, UR7 ;  /* 0x00000007ff0b7e24 */ /* 0x000fe2000f8e00ff */
[----:B------:R-:W-:Y:S04]  /*52a0*/  @!P5 R2UR UR16, R10 ;  /* 0x000000000a10d2ca */ /* 0x000fe800000e0000 */
[----:B------:R-:W-:Y:S11]  /*52b0*/  @!P5 R2UR UR17, R11 ;  /* 0x000000000b11d2ca */ /* 0x000ff600000e0000 */
[----:B------:R-:W-:Y:S02]  /*52c0*/  @!UPT UIADD3 URZ, UPT, UPT, URZ, URZ, URZ ;  /* 0x000000fffffff290 */ /* 0x000fe4000fffe0ff */
[----:B------:R3:W-:Y:S01]  /*52d0*/  @!UP1 UTMALDG.3D [UR8], [UR16], desc[UR14] ;  /* 0x00000e08100095b4 */ /* 0x0007e20008011000 */
[----:B------:R3:W-:Y:S01]  /*52e0*/  @!P5 SYNCS.ARRIVE.TRANS64.RED.A0TR RZ, [UR6+0x1b0], R25 ;  /* 0x0001b019ffffd9a7 */ /* 0x0007e20008300406 */
[----:B------:R-:W-:Y:S01]  /*52f0*/  UPLOP3.LUT UP1, UPT, UPT, UPT, UPT, 0x80, 0x8 ;  /* 0x000000000008789c */ /* 0x000fe20003f2f070 */
[----:B------:R-:W-:Y:S01]  /*5300*/  SYNCS.ARRIVE.TRANS64.RED.A1T0 RZ, [UR37], RZ ;  /* 0x000000ffffff79a7 */ /* 0x000fe20008100425 */
[----:B------:R-:W-:Y:S09]  /*5310*/  @P3 BRA `(.L_x_99) ;  /* 0xfffffff400b43947 */ /* 0x000ff2000383ffff */
[----:B------:R-:W-:Y:S07]  /*5320*/  MOV R0, UR6 ;  /* 0x0000000600007c02 */ /* 0x000fee0008000f00 */
.L_x_100:
[----:B-1----:R-:W-:-:S04]  /*5330*/  SHF.L.U32 R3, R30, 0x1f, RZ ;  /* 0x0000001f1e037819 */ /* 0x002fc800000006ff */
[----:B------:R1:W2:Y:S03]  /*5340*/  SYNCS.PHASECHK.TRANS64.TRYWAIT P0, [R0+URZ+0x1b8], R3 ;  /* 0x0001b803000075a7 */ /* 0x0002a600080011ff */
[----:B--2---:R-:W-:Y:S05]  /*5350*/  @!P0 NANOSLEEP.SYNCS 0x989680 ;  /* 0x009896800000895d */ /* 0x004fea0003900000 */
[----:B------:R-:W2:Y:S02]  /*5360*/  @!P0 SYNCS.PHASECHK.TRANS64 P0, [R0+URZ+0x1b8], R3 ;  /* 0x0001b803000085a7 */ /* 0x000ea400080010ff */
[----:B--23--:R-:W-:Y:S05]  /*5370*/  @P0 EXIT ;  /* 0x000000000000094d */ /* 0x00cfea0003800000 */
[----:B------:R-:W-:Y:S05]  /*5380*/  BRA `(.L_x_100) ;  /* 0xfffffffc00e87947 */ /* 0x000fea000383ffff */
.L_x_91:
[----:B------:R-:W-:-:S06]  /*5390*/  UISETP.GE.AND UP1, UPT, UR8, 0x4, UPT ;  /* 0x000000040800788c */ /* 0x000fcc000bf26270 */
[----:B------:R-:W-:-:S13]  /*53a0*/  PLOP3.LUT P0, PT, PT, PT, UP1, 0x80, 0x8 ;  /* 0x000000000008781c */ /* 0x000fda0003f0f018 */
[----:B------:R-:W-:Y:S05]  /*53b0*/  @!P0 EXIT ;  /* 0x000000000000894d */ /* 0x000fea0003800000 */
[----:B------:R-:W-:Y:S01]  /*53c0*/  BAR.SYNC.DEFER_BLOCKING 0x6, 0xa0 ;  /* 0x0182800000007b1d */ /* 0x000fe20000010000 */
[C---:B------:R-:W-:Y:S02]  /*53d0*/  IMAD.SHL.U32 R5, R101.reuse, 0x40, RZ ;  /* 0x0000004065057824 */ /* 0x040fe400078e00ff */
[----:B------:R-:W-:Y:S02]  /*53e0*/  HFMA2 R111, -RZ, RZ, 0, 0 ;  /* 0x00000000ff6f7431 */ /* 0x000fe400000001ff */
[C---:B------:R-:W-:Y:S01]  /*53f0*/  IMAD.SHL.U32 R0, R101.reuse, 0x20, RZ ;  /* 0x0000002065007824 */ /* 0x040fe200078e00ff */
[----:B------:R-:W-:Y:S01]  /*5400*/  CS2R R106, SRZ ;  /* 0x00000000006a7805 */ /* 0x000fe2000001ff00 */
[----:B------:R-:W-:Y:S01]  /*5410*/  IMAD.SHL.U32 R2, R101, 0x2, RZ ;  /* 0x0000000265027824 */ /* 0x000fe200078e00ff */
[----:B------:R-:W-:Y:S01]  /*5420*/  UMOV UR43, 0x400 ;  /* 0x00000400002b7882 */ /* 0x000fe20000000000 */
[----:B------:R-:W1:Y:S01]  /*5430*/  LDC R99, c[0x0][0x370] ;  /* 0x0000dc00ff637b82 */ /* 0x000e620000000800 */
[----:B------:R-:W-:Y:S01]  /*5440*/  ULEA UR43, UR37, UR43, 0x18 ;  /* 0x0000002b252b7291 */ /* 0x000fe2000f8ec0ff */
[----:B------:R-:W-:Y:S01]  /*5450*/  LOP3.LUT R7, R5, 0x180, RZ, 0xc0, !PT ;  /* 0x0000018005077812 */ /* 0x000fe200078ec0ff */
[C---:B------:R-:W-:Y:S01]  /*5460*/  IMAD.SHL.U32 R103, R101.reuse, 0x8, RZ ;  /* 0x0000000865677824 */ /* 0x040fe200078e00ff */
[----:B------:R-:W-:Y:S01]  /*5470*/  LOP3.LUT R0, R0, 0xc00, RZ, 0xc0, !PT ;  /* 0x00000c0000007812 */ /* 0x000fe200078ec0ff */
[----:B------:R-:W-:Y:S01]  /*5480*/  IMAD.U32 R46, R101, 0x10000, RZ ;  /* 0x00010000652e7824 */ /* 0x000fe200078e00ff */
[----:B------:R-:W-:Y:S01]  /*5490*/  LOP3.LUT R2, R7, 0x20, R2, 0xf8, !PT ;  /* 0x0000002007027812 */ /* 0x000fe200078ef802 */
[----:B------:R-:W-:Y:S01]  /*54a0*/  UIADD3 UR4, UPT, UPT, UR43, 0x1400, URZ ;  /* 0x000014002b047890 */ /* 0x000fe2000fffe0ff */
[----:B------:R-:W2:Y:S01]  /*54b0*/  LDC R42, c[0x0][0xb0c] ;  /* 0x0002c300ff2a7b82 */ /* 0x000ea20000000800 */
[----:B------:R-:W-:Y:S01]  /*54c0*/  LOP3.LUT R0, R0, 0x40, R5, 0xf8, !PT ;  /* 0x0000004000007812 */ /* 0x000fe200078ef805 */
[----:B------:R-:W-:Y:S01]  /*54d0*/  IMAD.MOV.U32 R44, RZ, RZ, RZ ;  /* 0x000000ffff2c7224 */ /* 0x000fe200078e00ff */
[----:B------:R-:W-:Y:S01]  /*54e0*/  LOP3.LUT R103, R2, 0x30, R103, 0x78, !PT ;  /* 0x0000003002677812 */ /* 0x000fe200078e7867 */
[----:B------:R-:W-:Y:S01]  /*54f0*/  IMAD.MOV.U32 R108, RZ, RZ, RZ ;  /* 0x000000ffff6c7224 */ /* 0x000fe200078e00ff */
[----:B------:R-:W-:Y:S01]  /*5500*/  LOP3.LUT R0, R0, 0x200, R5, 0xf8, !PT ;  /* 0x0000020000007812 */ /* 0x000fe200078ef805 */
[----:B------:R-:W-:Y:S01]  /*5510*/  IMAD.SHL.U32 R5, R101, 0x10, RZ ;  /* 0x0000001065057824 */ /* 0x000fe200078e00ff */
[----:B------:R-:W-:Y:S01]  /*5520*/  LOP3.LUT R46, R46, 0x600000, RZ, 0xc0, !PT ;  /* 0x006000002e2e7812 */ /* 0x000fe200078ec0ff */
[----:B------:R-:W4:Y:S01]  /*5530*/  LDC R98, c[0x0][0xb20] ;  /* 0x0002c800ff627b82 */ /* 0x000f220000000800 */
[----:B------:R-:W3:Y:S01]  /*5540*/  LDS R3, [UR43+0x280] ;  /* 0x0002802bff037984 */ /* 0x000ee20008000800 */
[----:B------:R-:W-:Y:S01]  /*5550*/  LOP3.LUT R103, R0, R103, RZ, 0xfc, !PT ;  /* 0x0000006700677212 */ /* 0x000fe200078efcff */
[----:B------:R-:W-:Y:S01]  /*5560*/  IMAD.U32 R109, RZ, RZ, UR4 ;  /* 0x00000004ff6d7e24 */ /* 0x000fe2000f8e00ff */
[----:B------:R-:W-:Y:S01]  /*5570*/  LOP3.LUT R5, R5, 0x20, RZ, 0xc0, !PT ;  /* 0x0000002005057812 */ /* 0x000fe200078ec0ff */
[----:B------:R-:W1:Y:S01]  /*5580*/  LDCU.64 UR46, c[0x0][0x348] ;  /* 0x00006900ff2e77ac */ /* 0x000e620008000a00 */
[----:B------:R-:W-:-:S02]  /*5590*/  IADD3 R102, PT, PT, R103, UR43, RZ ;  /* 0x0000002b67667c10 */ /* 0x000fc4000fffe0ff */
[----:B------:R-:W1:Y:S01]  /*55a0*/  LDC R41, c[0x0][0xb30] ;  /* 0x0002cc00ff297b82 */ /* 0x000e620000000800 */
[----:B------:R-:W1:Y:S01]  /*55b0*/  LDCU.64 UR38, c[0x0][0x888] ;  /* 0x00011100ff2677ac */ /* 0x000e620008000a00 */
[----:B------:R-:W-:Y:S01]  /*55c0*/  IADD3 R102, PT, PT, -R5, 0x400, R102 ;  /* 0x0000040005667810 */ /* 0x000fe20007ffe166 */
[----:B------:R-:W-:-:S05]  /*55d0*/  UIADD3 UR42, UPT, UPT, UR43, 0x400, URZ ;  /* 0x000004002b2a7890 */ /* 0x000fca000fffe0ff */
[----:B------:R-:W1:Y:S08]  /*55e0*/  LDC.64 R88, c[0x0][0xb10] ;  /* 0x0002c400ff587b82 */ /* 0x000e700000000a00 */
[----:B------:R-:W1:Y:S08]  /*55f0*/  LDC.64 R38, c[0x0][0xb18] ;  /* 0x0002c600ff267b82 */ /* 0x000e700000000a00 */
[----:B------:R-:W1:Y:S08]  /*5600*/  LDC.64 R84, c[0x0][0x888] ;  /* 0x00022200ff547b82 */ /* 0x000e700000000a00 */
[----:B------:R-:W1:Y:S01]  /*5610*/  LDC.64 R36, c[0x0][0xb28] ;  /* 0x0002ca00ff247b82 */ /* 0x000e620000000a00 */
[----:B---3--:R-:W-:-:S07]  /*5620*/  IMAD.IADD R46, R3, 0x1, R46 ;  /* 0x00000001032e7824 */ /* 0x008fce00078e022e */
[----:B------:R-:W3:Y:S08]  /*5630*/  LDC.64 R86, c[0x0][0x890] ;  /* 0x00022400ff567b82 */ /* 0x000ef00000000a00 */
[----:B------:R-:W1:Y:S08]  /*5640*/  LDC.64 R82, c[0x0][0x8b0] ;  /* 0x00022c00ff527b82 */ /* 0x000e700000000a00 */
[----:B------:R-:W1:Y:S08]  /*5650*/  LDC.64 R80, c[0x0][0x8a8] ;  /* 0x00022a00ff507b82 */ /* 0x000e700000000a00 */
[----:B--2-4-:R-:W1:Y:S02]  /*5660*/  LDC R100, c[0x0][0x374] ;  /* 0x0000dd00ff647b82 */ /* 0x014e640000000800 */
.L_x_118:
[----:B------:R-:W-:Y:S02]  /*5670*/  LEA R0, R111, UR43, 0x3 ;  /* 0x0000002b6f007c11 */ /* 0x000fe4000f8e18ff */
[----:B------:R-:W-:Y:S02]  /*5680*/  SHF.L.U32 R3, R107, 0x1f, RZ ;  /* 0x0000001f6b037819 */ /* 0x000fe400000006ff */
[----:B------:R-:W-:Y:S02]  /*5690*/  LEA R16, R111, UR43, 0x4 ;  /* 0x0000002b6f107c11 */ /* 0x000fe4000f8e20ff */
[----:B--2---:R-:W2:Y:S02]  /*56a0*/  SYNCS.PHASECHK.TRANS64.TRYWAIT P0, [R0+URZ+0x1d0], R3 ;  /* 0x0001d003000075a7 */ /* 0x004ea400080011ff */
[----:B-12---:R-:W-:Y:S05]  /*56b0*/  @!P0 BRA `(.L_x_101) ;  /* 0x0000002800748947 */ /* 0x006fea0003800000 */
.L_x_196:
[----:B------:R-:W4:Y:S01]  /*56c0*/  LDC.64 R12, c[0x0][0xb10] ;  /* 0x0002c400ff0c7b82 */ /* 0x000f220000000a00 */
[----:B------:R-:W3:Y:S01]  /*56d0*/  LDS.128 R16, [R16+0x260] ;  /* 0x0002600010107984 */ /* 0x000ee20000000c00 */
[----:B-1----:R-:W-:Y:S01]  /*56e0*/  ISETP.NE.AND P1, PT, R41, 0x1, PT ;  /* 0x000000012900780c */ /* 0x002fe20003f25270 */
[----:B--2---:R-:W-:Y:S01]  /*56f0*/  VIADD R0, R0, 0x1e0 ;  /* 0x000001e000007836 */ /* 0x004fe20000000000 */
[----:B------:R-:W-:Y:S04]  /*5700*/  ISETP.GE.AND P0, PT, R40, 0x1, PT ;  /* 0x000000012800780c */ /* 0x000fe80003f06270 */
[----:B------:R-:W1:Y:S01]  /*5710*/  LDC.64 R10, c[0x0][0xb18] ;  /* 0x0002c600ff0a7b82 */ /* 0x000e620000000a00 */
[----:B------:R-:W-:Y:S01]  /*5720*/  PRMT R0, RZ, 0x654, R0 ;  /* 0x00000654ff007816 */ /* 0x000fe20000000000 */
[----:B------:R-:W-:Y:S01]  /*5730*/  @!PT LDS RZ, [RZ] ;  /* 0x00000000fffff984 */ /* 0x000fe20000000800 */
[----:B------:R-:W-:Y:S01]  /*5740*/  @!PT LDS RZ, [RZ] ;  /* 0x00000000fffff984 */ /* 0x000fe20000000800 */
[----:B------:R-:W-:Y:S01]  /*5750*/  @!PT LDS RZ, [RZ] ;  /* 0x00000000fffff984 */ /* 0x000fe20000000800 */
[----:B------:R-:W-:Y:S01]  /*5760*/  @!PT LDS RZ, [RZ] ;  /* 0x00000000fffff984 */ /* 0x000fe20000000800 */
[----:B------:R2:W-:Y:S06]  /*5770*/  MEMBAR.ALL.CTA ;  /* 0x0000000000007992 */ /* 0x0005ec0000008000 */
[----:B--2---:R-:W2:Y:S01]  /*5780*/  FENCE.VIEW.ASYNC.S ;  /* 0x00000000000073c6 */ /* 0x004ea20000000000 */
[----:B------:R-:W1:Y:S08]  /*5790*/  @!P1 LDC R14, c[0x0][0xb20] ;  /* 0x0002c800ff0e9b82 */ /* 0x000e700000000800 */
[----:B------:R-:W1:Y:S01]  /*57a0*/  @!P1 LDC R9, c[0x0][0xb0c] ;  /* 0x0002c300ff099b82 */ /* 0x000e620000000800 */
[----:B--2---:R2:W-:Y:S01]  /*57b0*/  SYNCS.ARRIVE.TRANS64.RED.A1T0 RZ, [R0+URZ], RZ ;  /* 0x000000ff00ff79a7 */ /* 0x0045e200081004ff */
[----:B---3--:R-:W-:Y:S04]  /*57c0*/  LOP3.LUT P4, RZ, R18, 0x1, RZ, 0xc0, !PT ;  /* 0x0000000112ff7812 */ /* 0x008fe8000788c0ff */
[----:B------:R-:W-:Y:S09]  /*57d0*/  P2R R110, PR, RZ, 0x10 ;  /* 0x00000010ff6e7803 */ /* 0x000ff20000000000 */
[----:B------:R-:W-:Y:S02]  /*57e0*/  @P4 MOV R45, R16 ;  /* 0x00000010002d4202 */ /* 0x000fe40000000f00 */
[----:B------:R-:W-:Y:S01]  /*57f0*/  @P4 LOP3.LUT R43, R17, 0xffff, RZ, 0xc0, !PT ;  /* 0x0000ffff112b4812 */ /* 0x000fe200078ec0ff */
[----:B--2-4-:R-:W-:Y:S06]  /*5800*/  @!P0 BRA `(.L_x_102) ;  /* 0x0000000000a48947 */ /* 0x014fec0003800000 */
[----:B------:R-:W-:Y:S01]  /*5810*/  IMAD.HI.U32 R21, R100, R39, RZ ;  /* 0x0000002764157227 */ /* 0x000fe200078e00ff */
[----:B------:R-:W-:Y:S02]  /*5820*/  ISETP.NE.AND P0, PT, R38, 0x1, PT ;  /* 0x000000012600780c */ /* 0x000fe40003f05270 */
[----:B------:R-:W-:Y:S01]  /*5830*/  ISETP.NE.AND P2, PT, R40, 0x1, PT ;  /* 0x000000012800780c */ /* 0x000fe20003f45270 */
[----:B------:R-:W-:Y:S01]  /*5840*/  IMAD.HI.U32 R20, R99, R88, RZ ;  /* 0x0000005863147227 */ /* 0x000fe200078e00ff */
[----:B------:R-:W-:Y:S02]  /*5850*/  SHF.R.U32.HI R21, RZ, R98, R21 ;  /* 0x00000062ff157219 */ /* 0x000fe40000011615 */
[----:B------:R-:W-:Y:S01]  /*5860*/  ISETP.NE.AND P3, PT, R42, 0x1, PT ;  /* 0x000000012a00780c */ /* 0x000fe20003f65270 */
[----:B------:R-:W-:Y:S01]  /*5870*/  IMAD.HI.U32 R24, R45, R88, RZ ;  /* 0x000000582d187227 */ /* 0x000fe200078e00ff */
[----:B------:R-:W-:Y:S02]  /*5880*/  SHF.R.U32.HI R20, RZ, R89, R20 ;  /* 0x00000059ff147219 */ /* 0x000fe40000011614 */
[----:B------:R-:W-:Y:S01]  /*5890*/  SEL R3, R100, R21, !P0 ;  /* 0x0000001564037207 */ /* 0x000fe20004000000 */
[----:B------:R-:W-:Y:S01]  /*58a0*/  IMAD.HI.U32 R21, R43, R39, RZ ;  /* 0x000000272b157227 */ /* 0x000fe200078e00ff */
[----:B------:R-:W-:Y:S02]  /*58b0*/  SEL R7, R99, R20, !P3 ;  /* 0x0000001463077207 */ /* 0x000fe40005800000 */
[----:B------:R-:W-:Y:S01]  /*58c0*/  SHF.R.U32.HI R24, RZ, R89, R24 ;  /* 0x00000059ff187219 */ /* 0x000fe20000011618 */
[-C--:B------:R-:W-:Y:S04]  /*58d0*/  IMAD.HI.U32 R20, R3, R36.reuse, RZ ;  /* 0x0000002403147227 */ /* 0x080fe800078e00ff */
[----:B------:R-:W-:Y:S01]  /*58e0*/  IMAD.HI.U32 R22, R7, R36, RZ ;  /* 0x0000002407167227 */ /* 0x000fe200078e00ff */
[-C--:B------:R-:W-:Y:S02]  /*58f0*/  @P2 SHF.R.U32.HI R3, RZ, R37.reuse, R20 ;  /* 0x00000025ff032219 */ /* 0x080fe40000011614 */
[----:B------:R-:W-:Y:S02]  /*5900*/  SHF.R.U32.HI R20, RZ, R98, R21 ;  /* 0x00000062ff147219 */ /* 0x000fe40000011615 */
[----:B------:R-:W-:Y:S01]  /*5910*/  @P2 SHF.R.U32.HI R7, RZ, R37, R22 ;  /* 0x00000025ff072219 */ /* 0x000fe20000011616 */
[C---:B------:R-:W-:Y:S01]  /*5920*/  IMAD R2, R40.reuse, R3, RZ ;  /* 0x0000000328027224 */ /* 0x040fe200078e02ff */
[----:B------:R-:W-:Y:S02]  /*5930*/  SEL R5, R43, R20, !P0 ;  /* 0x000000142b057207 */ /* 0x000fe40004000000 */
[----:B------:R-:W-:Y:S01]  /*5940*/  SEL R3, R45, R24, !P3 ;  /* 0x000000182d037207 */ /* 0x000fe20005800000 */
[----:B------:R-:W-:Y:S01]  /*5950*/  IMAD R4, R40, R7, RZ ;  /* 0x0000000728047224 */ /* 0x000fe200078e02ff */
[C---:B------:R-:W-:Y:S01]  /*5960*/  ISETP.GE.AND P0, PT, R5.reuse, R2, PT ;  /* 0x000000020500720c */ /* 0x040fe20003f06270 */
[----:B------:R-:W-:Y:S03]  /*5970*/  IMAD.HI.U32 R6, R5, R36, RZ ;  /* 0x0000002405067227 */ /* 0x000fe600078e00ff */
[----:B------:R-:W-:Y:S01]  /*5980*/  ISETP.GE.OR P0, PT, R3, R4, P0 ;  /* 0x000000040300720c */ /* 0x000fe20000706670 */
[----:B------:R-:W-:Y:S01]  /*5990*/  IMAD.MOV R4, RZ, RZ, -R3 ;  /* 0x000000ffff047224 */ /* 0x000fe200078e0a03 */
[-C--:B------:R-:W-:Y:S03]  /*59a0*/  SHF.R.U32.HI R6, RZ, R37.reuse, R6 ;  /* 0x00000025ff067219 */ /* 0x080fe60000011606 */
[----:B------:R-:W-:Y:S01]  /*59b0*/  IMAD R45, R42, R4, R45 ;  /* 0x000000042a2d7224 */ /* 0x000fe200078e022d */
[----:B------:R-:W-:Y:S05]  /*59c0*/  SEL R15, R5, R6, !P2 ;  /* 0x00000006050f7207 */ /* 0x000fea0005000000 */
[----:B------:R-:W-:Y:S02]  /*59d0*/  IMAD.MOV R6, RZ, RZ, -R15 ;  /* 0x000000ffff067224 */ /* 0x000fe400078e0a0f */
[C---:B------:R-:W-:Y:S04]  /*59e0*/  @!P0 IMAD.HI.U32 R2, R3.reuse, R36, RZ ;  /* 0x0000002403028227 */ /* 0x040fe800078e00ff */
[----:B------:R-:W-:Y:S01]  /*59f0*/  IMAD R6, R40, R6, R5 ;  /* 0x0000000628067224 */ /* 0x000fe200078e0205 */
[----:B------:R-:W-:Y:S04]  /*5a00*/  @!P0 SHF.R.U32.HI R2, RZ, R37, R2 ;  /* 0x00000025ff028219 */ /* 0x000fe80000011602 */
[----:B------:R-:W-:Y:S02]  /*5a10*/  @!P0 SEL R0, R3, R2, !P2 ;  /* 0x0000000203008207 */ /* 0x000fe40005000000 */
[----:B------:R-:W-:Y:S02]  /*5a20*/  IADD3 R2, PT, PT, -R5, RZ, RZ ;  /* 0x000000ff05027210 */ /* 0x000fe40007ffe1ff */
[----:B------:R-:W-:Y:S01]  /*5a30*/  @!P0 IADD3 R8, PT, PT, R15, -R0, RZ ;  /* 0x800000000f088210 */ /* 0x000fe20007ffe0ff */
[----:B------:R-:W-:Y:S02]  /*5a40*/  @!P0 IMAD R0, R7, R6, R0 ;  /* 0x0000000607008224 */ /* 0x000fe400078e0200 */
[----:B------:R-:W-:Y:S02]  /*5a50*/  IMAD R43, R38, R2, R43 ;  /* 0x00000002262b7224 */ /* 0x000fe400078e022b */
[----:B------:R-:W-:Y:S02]  /*5a60*/  @!P0 IMAD R5, R8, R40, R3 ;  /* 0x0000002808058224 */ /* 0x000fe400078e0203 */
[----:B------:R-:W-:Y:S04]  /*5a70*/  @!P0 IMAD.MOV.U32 R3, RZ, RZ, R0 ;  /* 0x000000ffff038224 */ /* 0x000fe800078e0000 */
[----:B------:R-:W-:Y:S02]  /*5a80*/  IMAD R45, R3, R42, R45 ;  /* 0x0000002a032d7224 */ /* 0x000fe400078e022d */
[----:B------:R-:W-:Y:S07]  /*5a90*/  IMAD R43, R5, R38, R43 ;  /* 0x00000026052b7224 */ /* 0x000fee00078e022b */
.L_x_102:
[----:B------:R-:W-:Y:S01]  /*5aa0*/  @!P1 IMAD.HI.U32 R0, R45, R12, RZ ;  /* 0x0000000c2d009227 */ /* 0x000fe200078e00ff */
[----:B-1----:R-:W-:Y:S01]  /*5ab0*/  @!P1 ISETP.NE.AND P0, PT, R10, 0x1, PT ;  /* 0x000000010a00980c */ /* 0x002fe20003f05270 */
[----:B------:R-:W-:Y:S01]  /*5ac0*/  ULOP3.LUT UP0, URZ, UR42, 0x1b0, URZ, 0xc0, !UPT ;  /* 0x000001b02aff7892 */ /* 0x000fe2000f80c0ff */
[----:B------:R-:W-:Y:S01]  /*5ad0*/  @!P1 ISETP.NE.AND P2, PT, R9, 0x1, PT ;  /* 0x000000010900980c */ /* 0x000fe20003f45270 */
[----:B------:R-:W-:Y:S01]  /*5ae0*/  @!P1 IMAD.HI.U32 R3, R43, R11, RZ ;  /* 0x0000000b2b039227 */ /* 0x000fe200078e00ff */
[----:B------:R-:W-:Y:S02]  /*5af0*/  @!P1 SHF.R.U32.HI R0, RZ, R13, R0 ;  /* 0x0000000dff009219 */ /* 0x000fe40000011600 */
[----:B------:R-:W-:Y:S01]  /*5b00*/  @P4 SHF.R.U32.HI R105, RZ, 0x10, R17 ;  /* 0x00000010ff694819 */ /* 0x000fe20000011611 */
[----:B------:R-:W-:Y:S01]  /*5b10*/  VIADD R111, R111, 0x1 ;  /* 0x000000016f6f7836 */ /* 0x000fe20000000000 */
[----:B------:R-:W-:Y:S02]  /*5b20*/  @!P1 SHF.R.U32.HI R2, RZ, R14, R3 ;  /* 0x0000000eff029219 */ /* 0x000fe40000011603 */
[----:B------:R-:W-:Y:S02]  /*5b30*/  @!P1 SEL R3, R45, R0, !P2 ;  /* 0x000000002d039207 */ /* 0x000fe40005000000 */
[----:B------:R-:W-:Y:S05]  /*5b40*/  @!P1 SEL R2, R43, R2, !P0 ;  /* 0x000000022b029207 */ /* 0x000fea0004000000 */
[----:B------:R-:W-:Y:S02]  /*5b50*/  @!P1 IMAD.IADD R0, R2, 0x1, -R3 ;  /* 0x0000000102009824 */ /* 0x000fe400078e0a03 */
[----:B------:R-:W-:Y:S02]  /*5b60*/  @!P1 IMAD.IADD R2, R3, 0x1, -R2 ;  /* 0x0000000103029824 */ /* 0x000fe400078e0a02 */
[----:B------:R-:W-:Y:S02]  /*5b70*/  @!P1 IMAD R45, R0, R9, R45 ;  /* 0x00000009002d9224 */ /* 0x000fe400078e022d */
[----:B------:R-:W-:Y:S01]  /*5b80*/  @!P1 IMAD R43, R2, R10, R43 ;  /* 0x0000000a022b9224 */ /* 0x000fe200078e022b */
[----:B------:R-:W-:Y:S06]  /*5b90*/  BRA.U !UP0, `(.L_x_103) ;  /* 0x0000000108407547 */ /* 0x000fec000b800000 */
[----:B------:R-:W1:Y:S01]  /*5ba0*/  LDCU.64 UR8, c[0x4][0x80] ;  /* 0x01001000ff0877ac */ /* 0x000e620008000a00 */
[----:B------:R-:W-:Y:S01]  /*5bb0*/  MOV R3, 0x0 ;  /* 0x0000000000037802 */ /* 0x000fe20000000f00 */
[----:B------:R-:W-:Y:S02]  /*5bc0*/  HFMA2 R12, -RZ, RZ, 0, 5.9604644775390625e-08 ;  /* 0x00000001ff0c7431 */ /* 0x000fe400000001ff */
[----:B------:R-:W-:Y:S02]  /*5bd0*/  IMAD.MOV.U32 R8, RZ, RZ, 0x70 ;  /* 0x00000070ff087424 */ /* 0x000fe400078e00ff */
[----:B------:R-:W-:Y:S01]  /*5be0*/  IMAD.MOV.U32 R13, RZ, RZ, RZ ;  /* 0x000000ffff0d7224 */ /* 0x000fe200078e00ff */
[----:B------:R-:W2:Y:S01]  /*5bf0*/  LDCU.64 UR6, c[0x4][0x88] ;  /* 0x01001100ff0677ac */ /* 0x000ea20008000a00 */
[----:B------:R-:W3:Y:S01]  /*5c00*/  LDC.64 R2, c[0x4][R3] ;  /* 0x0100000003027b82 */ /* 0x000ee20000000a00 */
[----:B------:R-:W4:Y:S01]  /*5c10*/  LDCU.64 UR4, c[0x4][0x8] ;  /* 0x01000100ff0477ac */ /* 0x000f220008000a00 */
[----:B-1----:R-:W-:Y:S01]  /*5c20*/  MOV R5, UR9 ;  /* 0x0000000900057c02 */ /* 0x002fe20008000f00 */
[----:B------:R-:W-:Y:S01]  /*5c30*/  IMAD.U32 R4, RZ, RZ, UR8 ;  /* 0x00000008ff047e24 */ /* 0x000fe2000f8e00ff */
[----:B--2---:R-:W-:Y:S01]  /*5c40*/  MOV R7, UR7 ;  /* 0x0000000700077c02 */ /* 0x004fe20008000f00 */
[----:B------:R-:W-:Y:S01]  /*5c50*/  IMAD.U32 R6, RZ, RZ, UR6 ;  /* 0x00000006ff067e24 */ /* 0x000fe2000f8e00ff */
[----:B----4-:R-:W-:Y:S01]  /*5c60*/  MOV R11, UR5 ;  /* 0x00000005000b7c02 */ /* 0x010fe20008000f00 */
[----:B------:R-:W-:Y:S02]  /*5c70*/  IMAD.U32 R10, RZ, RZ, UR4 ;  /* 0x00000004ff0a7e24 */ /* 0x000fe4000f8e00ff */
[----:B------:R-:W-:Y:S07]  /*5c80*/  LEPC R20, `(.L_x_103) ;  /* 0x000000001014794e */ /* 0x000fee0000000000 */
[----:B---3-5:R-:W-:Y:S05]  /*5c90*/  CALL.ABS.NOINC R2 ;  /* 0x0000000002007343 */ /* 0x028fea0003c00000 */
.L_x_103:
[----:B------:R-:W-:Y:S01]  /*5ca0*/  LOP3.LUT P0, RZ, R109, 0x1b0, RZ, 0xc0, !PT ;  /* 0x000001b06dff7812 */ /* 0x000fe2000780c0ff */
[----:B------:R-:W-:Y:S11]  /*5cb0*/  BSSY.RECONVERGENT B6, `(.L_x_104) ;  /* 0x0000013000067945 */ /* 0x000ff60003800200 */
[----:B------:R-:W-:Y:S01]  /*5cc0*/  @!UPT UIADD3 URZ, UPT, UPT, URZ, URZ, URZ ;  /* 0x000000fffffff290 */ /* 0x000fe2000fffe0ff */
[----:B------:R-:W-:Y:S05]  /*5cd0*/  @!P0 BRA `(.L_x_105) ;  /* 0x0000000000408947 */ /* 0x000fea0003800000 */
        /* <DEDUP_REMOVED lines=16> */
.L_x_105:
[----:B------:R-:W-:Y:S05]  /*5de0*/  BSYNC.RECONVERGENT B6 ;  /* 0x0000000000067941 */ /* 0x000fea0003800200 */
.L_x_104:
[----:B------:R-:W-:Y:S01]  /*5df0*/  ISETP.NE.U32.AND P3, PT, R86, RZ, PT ;  /* 0x000000ff5600720c */ /* 0x000fe20003f65070 */
[----:B------:R-:W-:Y:S01]  /*5e00*/  UISETP.NE.AND UP1, UPT, UR44, URZ, UPT ;  /* 0x000000ff2c00728c */ /* 0x000fe2000bf25270 */
[----:B------:R-:W-:Y:S02]  /*5e10*/  ISETP.NE.U32.AND P4, PT, R82, RZ, PT ;  /* 0x000000ff5200720c */ /* 0x000fe40003f85070 */
[----:B------:R-:W-:Y:S02]  /*5e20*/  ISETP.NE.AND.EX P3, PT, R87, RZ, PT, P3 ;  /* 0x000000ff5700720c */ /* 0x000fe40003f65330 */
[----:B------:R-:W-:Y:S02]  /*5e30*/  PLOP3.LUT P1, PT, PT, PT, PT, 0x8, 0x80 ;  /* 0x000000000080781c */ /* 0x000fe40003f2e170 */
[----:B------:R-:W-:Y:S02]  /*5e40*/  PLOP3.LUT P0, PT, PT, PT, UP1, 0x80, 0x8 ;  /* 0x000000000008781c */ /* 0x000fe40003f0f018 */
[----:B------:R-:W-:Y:S02]  /*5e50*/  ISETP.NE.AND.EX P4, PT, R83, RZ, PT, P4 ;  /* 0x000000ff5300720c */ /* 0x000fe40003f85340 */
[----:B------:R-:W1:Y:S09]  /*5e60*/  @UP1 LDCU.64 UR4, c[0x0][0x888] ;  /* 0x00011100ff0417ac */ /* 0x000e720008000a00 */
[----:B------:R-:W-:Y:S01]  /*5e70*/  @P0 PLOP3.LUT P1, PT, P3, PT, PT, 0x80, 0x8 ;  /* 0x000000000008081c */ /* 0x000fe20001f2f070 */
[----:B-1----:R-:W-:Y:S04]  /*5e80*/  @UP1 UISETP.NE.U32.AND UP0, UPT, UR4, URZ, UPT ;  /* 0x000000ff0400128c */ /* 0x002fe8000bf05070 */
[----:B------:R-:W-:Y:S04]  /*5e90*/  @UP1 UISETP.NE.AND.EX UP0, UPT, UR5, URZ, UPT, UP0 ;  /* 0x000000ff0500128c */ /* 0x000fe8000bf05300 */
[----:B------:R-:W-:Y:S01]  /*5ea0*/  @UP1 USEL UR4, URZ, 0xffffffff, UP0 ;  /* 0xffffffffff041887 */ /* 0x000fe20008000000 */
[----:B------:R-:W-:Y:S11]  /*5eb0*/  @!P3 BRA `(.L_x_106) ;  /* 0x00000000002cb947 */ /* 0x000ff60003800000 */
[----:B------:R-:W-:Y:S01]  /*5ec0*/  ISETP.NE.U32.AND P2, PT, R84, RZ, PT ;  /* 0x000000ff5400720c */ /* 0x000fe20003f45070 */
[----:B------:R-:W-:Y:S03]  /*5ed0*/  IMAD.MOV.U32 R96, RZ, RZ, 0x1 ;  /* 0x00000001ff607424 */ /* 0x000fe600078e00ff */
[----:B------:R-:W-:Y:S11]  /*5ee0*/  ISETP.NE.AND.EX P2, PT, R85, RZ, PT, P2 ;  /* 0x000000ff5500720c */ /* 0x000ff60003f45320 */
[----:B------:R-:W-:Y:S02]  /*5ef0*/  @!UPT UIADD3 URZ, UPT, UPT, URZ, URZ, URZ ;  /* 0x000000fffffff290 */ /* 0x000fe4000fffe0ff */
[----:B------:R-:W1:Y:S01]  /*5f00*/  @P2 LDC.64 R2, c[0x0][0x888] ;  /* 0x00022200ff022b82 */ /* 0x000e620000000a00 */
[----:B------:R-:W-:Y:S04]  /*5f10*/  @P2 IMAD R0, R86, UR36, RZ ;  /* 0x0000002456002c24 */ /* 0x000fe8000f8e02ff */
[----:B-1----:R-:W-:Y:S04]  /*5f20*/  @P2 IMAD.WIDE R2, R0, 0x4, R2 ;  /* 0x0000000400022825 */ /* 0x002fe800078e0202 */
[----:B------:R-:W-:Y:S01]  /*5f30*/  HFMA2 R0, -RZ, RZ, 0, 5.9604644775390625e-08 ;  /* 0x00000001ff007431 */ /* 0x000fe200000001ff */
[----:B-----5:R1:W5:Y:S04]  /*5f40*/  @P2 LDG.E R49, desc[UR40][R2.64] ;  /* 0x0000002802312981 */ /* 0x020368000c1e1900 */
[----:B------:R-:W-:Y:S01]  /*5f50*/  @!P2 PRMT R96, R0, 0x7610, R96 ;  /* 0x000076100060a816 */ /* 0x000fe20000000060 */
[----:B-1----:R-:W2:Y:S06]  /*5f60*/  @!P2 LDC R49, c[0x0][0x880] ;  /* 0x00022000ff31ab82 */ /* 0x002eac0000000800 */
.L_x_106:
[----:B------:R-:W-:Y:S05]  /*5f70*/  @!P4 BRA `(.L_x_107) ;  /* 0x000000000020c947 */ /* 0x000fea0003800000 */
[----:B------:R-:W-:Y:S04]  /*5f80*/  ISETP.NE.U32.AND P2, PT, R80, RZ, PT ;  /* 0x000000ff5000720c */ /* 0x000fe80003f45070 */
[----:B------:R-:W-:Y:S11]  /*5f90*/  ISETP.NE.AND.EX P2, PT, R81, RZ, PT, P2 ;  /* 0x000000ff5100720c */ /* 0x000ff60003f45320 */
[----:B------:R-:W-:Y:S02]  /*5fa0*/  @!UPT UIADD3 URZ, UPT, UPT, URZ, URZ, URZ ;  /* 0x000000fffffff290 */ /* 0x000fe4000fffe0ff */
[----:B------:R-:W1:Y:S01]  /*5fb0*/  @P2 LDC.64 R2, c[0x0][0x8a8] ;  /* 0x00022a00ff022b82 */ /* 0x000e620000000a00 */
[----:B------:R-:W-:Y:S04]  /*5fc0*/  @P2 IMAD R0, R82, UR36, RZ ;  /* 0x0000002452002c24 */ /* 0x000fe8000f8e02ff */
[----:B-1----:R-:W-:Y:S05]  /*5fd0*/  @P2 IMAD.WIDE R2, R0, 0x4, R2 ;  /* 0x0000000400022825 */ /* 0x002fea00078e0202 */
[----:B-----5:R1:W5:Y:S02]  /*5fe0*/  @P2 LDG.E R47, desc[UR40][R2.64] ;  /* 0x00000028022f2981 */ /* 0x020364000c1e1900 */
[----:B-1----:R-:W3:Y:S02]  /*5ff0*/  @!P2 LDC R47, c[0x0][0x8a0] ;  /* 0x00022800ff2fab82 */ /* 0x002ee40000000800 */
.L_x_107:
[----:B--2--5:R-:W-:Y:S01]  /*6000*/  @P0 FSETP.NEU.AND P4, PT, R49, RZ, PT ;  /* 0x000000ff3100020b */ /* 0x024fe20003f8d000 */
[----:B------:R-:W-:Y:S01]  /*6010*/  IMAD.U32 R0, RZ, RZ, UR4 ;  /* 0x00000004ff007e24 */ /* 0x000fe2000f8e00ff */
[----:B------:R-:W-:Y:S01]  /*6020*/  @P0 LOP3.LUT P2, RZ, R96, 0xff, RZ, 0xc0, !PT ;  /* 0x000000ff60ff0812 */ /* 0x000fe2000784c0ff */
[----:B------:R-:W-:Y:S01]  /*6030*/  BSSY B1, `(.L_x_108) ;  /* 0x0000039000017945 */ /* 0x000fe20003800000 */
[----:B------:R-:W-:Y:S02]  /*6040*/  @P0 SEL R9, RZ, 0xffffffff, P4 ;  /* 0xffffffffff090807 */ /* 0x000fe40002000000 */
[----:B------:R-:W-:Y:S02]  /*6050*/  CS2R R54, SRZ ;  /* 0x0000000000367805 */ /* 0x000fe4000001ff00 */
[----:B------:R-:W-:Y:S02]  /*6060*/  LEA R92, R44, UR43, 0x3 ;  /* 0x0000002b2c5c7c11 */ /* 0x000fe4000f8e18ff */
[----:B------:R-:W-:Y:S02]  /*6070*/  CS2R R52, SRZ ;  /* 0x0000000000347805 */ /* 0x000fe4000001ff00 */
[----:B------:R-:W-:Y:S02]  /*6080*/  @P1 SEL R9, R0, R9, !P2 ;  /* 0x0000000900091207 */ /* 0x000fe40005000000 */
[----:B------:R-:W-:Y:S02]  /*6090*/  CS2R R58, SRZ ;  /* 0x00000000003a7805 */ /* 0x000fe4000001ff00 */
[----:B------:R-:W-:Y:S02]  /*60a0*/  SHF.L.U32 R7, R108, 0x1f, RZ ;  /* 0x0000001f6c077819 */ /* 0x000fe400000006ff */
[----:B------:R-:W-:Y:S02]  /*60b0*/  CS2R R56, SRZ ;  /* 0x0000000000387805 */ /* 0x000fe4000001ff00 */
[----:B------:R-:W-:Y:S02]  /*60c0*/  @P0 LOP3.LUT R9, R9, 0x1, RZ, 0xc0, !PT ;  /* 0x0000000109090812 */ /* 0x000fe400078ec0ff */
[C---:B------:R-:W-:Y:S02]  /*60d0*/  LEA.HI R5, R44.reuse, R44, RZ, 0x1 ;  /* 0x0000002c2c057211 */ /* 0x040fe400078f08ff */
[----:B------:R-:W-:Y:S02]  /*60e0*/  ISETP.NE.U32.OR P1, PT, R9, 0x1, !P0 ;  /* 0x000000010900780c */ /* 0x000fe40004725470 */
[----:B------:R-:W-:Y:S01]  /*60f0*/  PLOP3.LUT P5, PT, PT, PT, PT, 0x8, 0x80 ;  /* 0x000000000080781c */ /* 0x000fe20003fae170 */
[C---:B------:R-:W-:Y:S01]  /*6100*/  IMAD.SHL.U32 R3, R5.reuse, 0x20, RZ ;  /* 0x0000002005037824 */ /* 0x040fe200078e00ff */
[----:B------:R-:W-:Y:S04]  /*6110*/  LOP3.LUT R5, R5, 0xffe, RZ, 0xc0, !PT ;  /* 0x00000ffe05057812 */ /* 0x000fe800078ec0ff */
[----:B------:R-:W-:Y:S01]  /*6120*/  LOP3.LUT R3, R3, 0xffffffc0, RZ, 0xc0, !PT ;  /* 0xffffffc003037812 */ /* 0x000fe200078ec0ff */
[----:B------:R-:W-:Y:S04]  /*6130*/  IMAD.IADD R32, R44, 0x1, -R5 ;  /* 0x000000012c207824 */ /* 0x000fe800078e0a05 */
[----:B------:R-:W-:Y:S01]  /*6140*/  @P1 SHF.L.U32 R2, R106, 0x1f, RZ ;  /* 0x0000001f6a021819 */ /* 0x000fe200000006ff */
[----:B------:R-:W-:Y:S03]  /*6150*/  IMAD.IADD R3, R46, 0x1, R3 ;  /* 0x000000012e037824 */ /* 0x000fe600078e0203 */
[----:B------:R-:W1:Y:S01]  /*6160*/  @P1 SYNCS.PHASECHK.TRANS64.TRYWAIT P0, [UR43+0x1b0], R2 ;  /* 0x0001b002ff0015a7 */ /* 0x000e62000800112b */
[----:B------:R-:W-:Y:S01]  /*6170*/  IMAD R32, R32, 0x100000, R3 ;  /* 0x0010000020207824 */ /* 0x000fe200078e0203 */
[----:B------:R2:W4:Y:S01]  /*6180*/  SYNCS.PHASECHK.TRANS64.TRYWAIT P4, [R92+URZ+0x1f0], R7 ;  /* 0x0001f0075c0075a7 */ /* 0x00052200080811ff */
[----:B-1----:R-:W-:Y:S01]  /*6190*/  @P1 PLOP3.LUT P5, PT, P0, PT, PT, 0x8, 0x80 ;  /* 0x000000000080181c */ /* 0x002fe200007ae170 */
[----:B------:R-:W-:Y:S01]  /*61a0*/  @!UPT UIADD3 URZ, UPT, UPT, URZ, URZ, URZ ;  /* 0x000000fffffff290 */ /* 0x000fe2000fffe0ff */
[----:B--2---:R-:W-:Y:S11]  /*61b0*/  @!P1 BRA `(.L_x_109) ;  /* 0x0000000000809947 */ /* 0x004ff60003800000 */
[----:B------:R-:W-:Y:S01]  /*61c0*/  ISETP.NE.U32.AND P0, PT, RZ, UR38, PT ;  /* 0x00000026ff007c0c */ /* 0x000fe2000bf05070 */
[----:B------:R-:W-:Y:S01]  /*61d0*/  BSSY B0, `(.L_x_110) ;  /* 0x0000012000007945 */ /* 0x000fe20003800000 */
[----:B------:R-:W-:Y:S02]  /*61e0*/  FSETP.NEU.AND P2, PT, R49, RZ, PT ;  /* 0x000000ff3100720b */ /* 0x000fe40003f4d000 */
[----:B------:R-:W-:Y:S02]  /*61f0*/  CS2R R58, SRZ ;  /* 0x00000000003a7805 */ /* 0x000fe4000001ff00 */
[----:B------:R-:W-:Y:S02]  /*6200*/  ISETP.NE.AND.EX P0, PT, RZ, UR39, PT, P0 ;  /* 0x00000027ff007c0c */ /* 0x000fe4000bf05300 */
[----:B------:R-:W-:Y:S02]  /*6210*/  CS2R R56, SRZ ;  /* 0x0000000000387805 */ /* 0x000fe4000001ff00 */
[----:B------:R-:W-:Y:S02]  /*6220*/  LOP3.LUT P1, RZ, R96, 0xff, RZ, 0xc0, !PT ;  /* 0x000000ff60ff7812 */ /* 0x000fe4000782c0ff */
[----:B------:R-:W-:Y:S02]  /*6230*/  CS2R R54, SRZ ;  /* 0x0000000000367805 */ /* 0x000fe4000001ff00 */
[----:B------:R-:W-:Y:S02]  /*6240*/  SEL R0, RZ, 0xffffffff, P2 ;  /* 0xffffffffff007807 */ /* 0x000fe40001000000 */
[----:B------:R-:W-:Y:S02]  /*6250*/  CS2R R52, SRZ ;  /* 0x0000000000347805 */ /* 0x000fe4000001ff00 */
[----:B------:R-:W-:Y:S04]  /*6260*/  SEL R3, RZ, 0xffffffff, P0 ;  /* 0xffffffffff037807 */ /* 0x000fe80000000000 */
[----:B------:R-:W-:Y:S04]  /*6270*/  @P3 SEL R0, R3, R0, !P1 ;  /* 0x0000000003003207 */ /* 0x000fe80004800000 */
[----:B------:R-:W-:Y:S04]  /*6280*/  LOP3.LUT R0, R0, 0x1, RZ, 0xc0, !PT ;  /* 0x0000000100007812 */ /* 0x000fe800078ec0ff */
[----:B------:R-:W-:Y:S01]  /*6290*/  ISETP.NE.U32.AND P0, PT, R0, 0x1, PT ;  /* 0x000000010000780c */ /* 0x000fe20003f05070 */
[----:B------:R-:W-:Y:S01]  /*62a0*/  @!UPT UIADD3 URZ, UPT, UPT, URZ, URZ, URZ ;  /* 0x000000fffffff290 */ /* 0x000fe2000fffe0ff */
[----:B------:R-:W-:Y:S11]  /*62b0*/  @!P5 BRA `(.L_x_111) ;  /* 0x00000000000cd947 */ /* 0x000ff60003800000 */
[----:B------:R-:W-:Y:S04]  /*62c0*/  SHF.L.U32 R3, R106, 0x1f, RZ ;  /* 0x0000001f6a037819 */ /* 0x000fe800000006ff */
[----:B------:R-:W1:Y:S02]  /*62d0*/  SYNCS.PHASECHK.TRANS64.TRYWAIT P1, [UR43+0x1b0], R3 ;  /* 0x0001b003ff0075a7 */ /* 0x000e64000802112b */
[----:B-1----:R-:W-:Y:S05]  /*62e0*/  @!P1 BRA `(.L_x_112) ;  /* 0x0000001c007c9947 */ /* 0x002fea0003800000 */
.L_x_111:
[----:B------:R-:W-:Y:S05]  /*62f0*/  BSYNC B0 ;  /* 0x0000000000007941 */ /* 0x000fea0003800000 */
.L_x_110:
[----:B------:R2:W1:Y:S01]  /*6300*/  @P0 LDS.128 R56, [R103+UR43+0x400] ;  /* 0x0004002b67380984 */ /* 0x0004620008000c00 */
[----:B------:R-:W-:Y:S01]  /*6310*/  UIADD3 UR4, UPT, UPT, UR43, 0x1b8, URZ ;  /* 0x000001b82b047890 */ /* 0x000fe2000fffe0ff */
[----:B------:R-:W-:Y:S02]  /*6320*/  LOP3.LUT R106, R106, 0x1, RZ, 0x3c, !PT ;  /* 0x000000016a6a7812 */ /* 0x000fe400078e3cff */
[----:B------:R2:W1:Y:S01]  /*6330*/  @P0 LDS.128 R52, [R102+0x10] ;  /* 0x0000100066340984 */ /* 0x0004620000000c00 */
[----:B------:R-:W-:Y:S01]  /*6340*/  UPRMT UR4, UR37, 0x654, UR4 ;  /* 0x0000065425047896 */ /* 0x000fe20008000004 */
[----:B------:R-:W-:Y:S01]  /*6350*/  @!PT LDS RZ, [RZ] ;  /* 0x00000000fffff984 */ /* 0x000fe20000000800 */
[----:B------:R-:W-:Y:S01]  /*6360*/  @!PT LDS RZ, [RZ] ;  /* 0x00000000fffff984 */ /* 0x000fe20000000800 */
[----:B------:R-:W-:Y:S01]  /*6370*/  @!PT LDS RZ, [RZ] ;  /* 0x00000000fffff984 */ /* 0x000fe20000000800 */
[----:B------:R-:W-:Y:S01]  /*6380*/  @!PT LDS RZ, [RZ] ;  /* 0x00000000fffff984 */ /* 0x000fe20000000800 */
[----:B------:R5:W-:Y:S06]  /*6390*/  MEMBAR.ALL.CTA ;  /* 0x0000000000007992 */ /* 0x000bec0000008000 */
[----:B-----5:R-:W5:Y:S02]  /*63a0*/  FENCE.VIEW.ASYNC.S ;  /* 0x00000000000073c6 */ /* 0x020f640000000000 */
[----:B-----5:R-:W-:Y:S03]  /*63b0*/  SYNCS.ARRIVE.TRANS64.RED.A1T0 RZ, [UR4], RZ ;  /* 0x000000ffffff79a7 */ /* 0x020fe60008100404 */
.L_x_109:
[----:B------:R-:W-:Y:S05]  /*63c0*/  BSYNC B1 ;  /* 0x0000000000017941 */ /* 0x000fea0003800000 */
.L_x_108:
[----:B-1----:R-:W-:Y:S04]  /*63d0*/  SHF.R.U32.HI R3, RZ, 0x15, R32 ;  /* 0x00000015ff037819 */ /* 0x002fe80000011620 */
[----:B------:R-:W-:Y:S01]  /*63e0*/  LOP3.LUT P0, RZ, R3, 0x3, R104, 0x48, !PT ;  /* 0x0000000303ff7812 */ /* 0x000fe20007804868 */
[----:B------:R-:W-:Y:S01]  /*63f0*/  @!UPT UIADD3 URZ, UPT, UPT, URZ, URZ, URZ ;  /* 0x000000fffffff290 */ /* 0x000fe2000fffe0ff */
[----:B----4-:R-:W-:Y:S11]  /*6400*/  @P4 BRA `(.L_x_113) ;  /* 0x0000000000084947 */ /* 0x010ff60003800000 */
[----:B------:R-:W1:Y:S02]  /*6410*/  SYNCS.PHASECHK.TRANS64.TRYWAIT P1, [R92+URZ+0x1f0], R7 ;  /* 0x0001f0075c0075a7 */ /* 0x000e6400080211ff */
[----:B-1----:R-:W-:Y:S05]  /*6420*/  @!P1 BRA `(.L_x_114) ;  /* 0x0000001c00449947 */ /* 0x002fea0003800000 */
.L_x_113:
[----:B------:R-:W-:Y:S05]  /*6430*/  @!P0 BRA `(.L_x_115) ;  /* 0x0000000000408947 */ /* 0x000fea0003800000 */
[----:B------:R-:W4:Y:S01]  /*6440*/  LDCU.64 UR8, c[0x4][0x70] ;  /* 0x01000e00ff0877ac */ /* 0x000f220008000a00 */
[----:B------:R-:W-:Y:S01]  /*6450*/  MOV R3, 0x0 ;  /* 0x0000000000037802 */ /* 0x000fe20000000f00 */
[----:B------:R-:W-:Y:S02]  /*6460*/  HFMA2 R12, -RZ, RZ, 0, 5.9604644775390625e-08 ;  /* 0x00000001ff0c7431 */ /* 0x000fe400000001ff */
[----:B------:R-:W-:Y:S02]  /*6470*/  IMAD.MOV.U32 R8, RZ, RZ, 0x192 ;  /* 0x00000192ff087424 */ /* 0x000fe400078e00ff */
[----:B------:R-:W-:Y:S01]  /*6480*/  IMAD.MOV.U32 R13, RZ, RZ, RZ ;  /* 0x000000ffff0d7224 */ /* 0x000fe200078e00ff */
[----:B------:R-:W1:Y:S01]  /*6490*/  LDCU.64 UR6, c[0x4][0x78] ;  /* 0x01000f00ff0677ac */ /* 0x000e620008000a00 */
[----:B------:R-:W2:Y:S01]  /*64a0*/  LDC.64 R2, c[0x4][R3] ;  /* 0x0100000003027b82 */ /* 0x000ea20000000a00 */
[----:B------:R-:W5:Y:S01]  /*64b0*/  LDCU.64 UR4, c[0x4][0x10] ;  /* 0x01000200ff0477ac */ /* 0x000f620008000a00 */
[----:B----4-:R-:W-:Y:S01]  /*64c0*/  MOV R5, UR9 ;  /* 0x0000000900057c02 */ /* 0x010fe20008000f00 */
[----:B------:R-:W-:Y:S01]  /*64d0*/  IMAD.U32 R4, RZ, RZ, UR8 ;  /* 0x00000008ff047e24 */ /* 0x000fe2000f8e00ff */
[----:B-1----:R-:W-:Y:S01]  /*64e0*/  MOV R7, UR7 ;  /* 0x0000000700077c02 */ /* 0x002fe20008000f00 */
[----:B------:R-:W-:Y:S01]  /*64f0*/  IMAD.U32 R6, RZ, RZ, UR6 ;  /* 0x00000006ff067e24 */ /* 0x000fe2000f8e00ff */
[----:B-----5:R-:W-:Y:S01]  /*6500*/  MOV R11, UR5 ;  /* 0x00000005000b7c02 */ /* 0x020fe20008000f00 */
[----:B------:R-:W-:Y:S02]  /*6510*/  IMAD.U32 R10, RZ, RZ, UR4 ;  /* 0x00000004ff0a7e24 */ /* 0x000fe4000f8e00ff */
[----:B------:R-:W-:Y:S07]  /*6520*/  LEPC R20, `(.L_x_115) ;  /* 0x000000001014794e */ /* 0x000fee0000000000 */
[----:B--23--:R-:W-:Y:S05]  /*6530*/  CALL.ABS.NOINC R2 ;  /* 0x0000000002007343 */ /* 0x00cfea0003c00000 */
.L_x_115:
[----:B------:R-:W-:Y:S01]  /*6540*/  LOP3.LUT P0, RZ, R101, 0x60, RZ, 0xc0, !PT ;  /* 0x0000006065ff7812 */ /* 0x000fe2000780c0ff */
[----:B------:R-:W-:Y:S05]  /*6550*/  WARPSYNC.ALL ;  /* 0x0000000000007948 */ /* 0x000fea0003800000 */
[----:B------:R-:W-:Y:S01]  /*6560*/  R2UR UR4, R32 ;  /* 0x00000000200472ca */ /* 0x000fe200000e0000 */
[----:B------:R-:W-:Y:S01]  /*6570*/  BSSY.RECONVERGENT B0, `(.L_x_116) ;  /* 0x00000a0000007945 */ /* 0x000fe20003800200 */
[-C--:B------:R-:W-:Y:S02]  /*6580*/  F2FP.F16.E4M3.UNPACK_B R50, R56.reuse ;  /* 0x00000038ff32723e */ /* 0x080fe400020006ff */
[----:B------:R-:W-:Y:S02]  /*6590*/  F2FP.F16.E4M3.UNPACK_B R63, R56.H1 ;  /* 0x00000038ff3f723e */ /* 0x000fe400030006ff */
[-C--:B------:R-:W-:Y:S01]  /*65a0*/  F2FP.F16.E4M3.UNPACK_B R56, R57.reuse ;  /* 0x00000039ff38723e */ /* 0x080fe200020006ff */
[--C-:B------:R-:W-:Y:S01]  /*65b0*/  HADD2.F32 R48, -RZ, R50.reuse.H0_H0 ;  /* 0x20000032ff307230 */ /* 0x100fe20000004100 */
[----:B------:R-:W-:Y:S01]  /*65c0*/  F2FP.F16.E4M3.UNPACK_B R57, R57.H1 ;  /* 0x00000039ff39723e */ /* 0x000fe200030006ff */
[----:B------:R-:W-:Y:S01]  /*65d0*/  HADD2.F32 R50, -RZ, R50.H1_H1 ;  /* 0x30000032ff327230 */ /* 0x000fe20000004100 */
[-C--:B------:R-:W-:Y:S01]  /*65e0*/  F2FP.F16.E4M3.UNPACK_B R66, R52.reuse ;  /* 0x00000034ff42723e */ /* 0x080fe200020006ff */
[--C-:B------:R-:W-:Y:S01]  /*65f0*/  HADD2.F32 R51, -RZ, R63.reuse.H0_H0 ;  /* 0x2000003fff337230 */ /* 0x100fe20000004100 */
[----:B------:R-:W-:Y:S01]  /*6600*/  F2FP.F16.E4M3.UNPACK_B R68, R52.H1 ;  /* 0x00000034ff44723e */ /* 0x000fe200030006ff */
[----:B-1----:R-:W-:Y:S01]  /*6610*/  LDTM.16dp32bit_t0_t15.x32 R4, tmem[UR4] ;  /* 0x00000004000479ee */ /* 0x002fe20008a80000 */
[----:B------:R-:W3:Y:S01]  /*6620*/  LDTM.16dp32bit_t16_t31.x32 R4, tmem[UR4+0x20] ;  /* 0x00002004000479ee */ /* 0x000ee20008aa0000 */
[----:B------:R-:W-:Y:S01]  /*6630*/  NOP ;  /* 0x0000000000007918 */ /* 0x000fe20000000000 */
[----:B------:R-:W-:Y:S01]  /*6640*/  R2UR UR5, R92 ;  /* 0x000000005c0572ca */ /* 0x000fe200000e0000 */
[--C-:B------:R-:W-:Y:S01]  /*6650*/  HADD2.F32 R65, -RZ, R66.reuse.H0_H0 ;  /* 0x20000042ff417230 */ /* 0x100fe20000004100 */
[----:B------:R-:W-:Y:S01]  /*6660*/  F2FP.F16.E4M3.UNPACK_B R61, R58 ;  /* 0x0000003aff3d723e */ /* 0x000fe200020006ff */
[----:B------:R-:W-:Y:S01]  /*6670*/  HADD2.F32 R67, -RZ, R66.H1_H1 ;  /* 0x30000042ff437230 */ /* 0x000fe20000004100 */
[-C--:B------:R-:W-:Y:S01]  /*6680*/  F2FP.F16.E4M3.UNPACK_B R70, R53.reuse ;  /* 0x00000035ff46723e */ /* 0x080fe200020006ff */
[----:B------:R-:W-:Y:S01]  /*6690*/  HADD2.F32 R52, -RZ, R63.H1_H1 ;  /* 0x3000003fff347230 */ /* 0x000fe20000004100 */
[----:B------:R-:W-:Y:S01]  /*66a0*/  F2FP.F16.E4M3.UNPACK_B R72, R53.H1 ;  /* 0x00000035ff48723e */ /* 0x000fe200030006ff */
[----:B------:R-:W-:Y:S01]  /*66b0*/  HADD2.F32 R53, -RZ, R56.H0_H0 ;  /* 0x20000038ff357230 */ /* 0x000fe20000004100 */
[-C--:B------:R-:W-:Y:S01]  /*66c0*/  F2FP.F16.E4M3.UNPACK_B R74, R54.reuse ;  /* 0x00000036ff4a723e */ /* 0x080fe200020006ff */
[----:B------:R-:W-:Y:S01]  /*66d0*/  HADD2.F32 R69, -RZ, R70.H0_H0 ;  /* 0x20000046ff457230 */ /* 0x000fe20000004100 */
[----:B------:R-:W-:Y:S01]  /*66e0*/  F2FP.F16.E4M3.UNPACK_B R76, R54.H1 ;  /* 0x00000036ff4c723e */ /* 0x000fe200030006ff */
[----:B------:R-:W-:Y:S01]  /*66f0*/  HADD2.F32 R54, -RZ, R56.H1_H1 ;  /* 0x30000038ff367230 */ /* 0x000fe20000004100 */
[----:B------:R-:W-:Y:S01]  /*6700*/  F2FP.F16.E4M3.UNPACK_B R60, R58.H1 ;  /* 0x0000003aff3c723e */ /* 0x000fe200030006ff */
[----:B------:R-:W-:Y:S01]  /*6710*/  UIADD3 UR5, UPT, UPT, UR5, 0x210, URZ ;  /* 0x0000021005057890 */ /* 0x000fe2000fffe0ff */
[----:B------:R-:W-:Y:S01]  /*6720*/  HADD2.F32 R58, -RZ, R61.H1_H1 ;  /* 0x3000003dff3a7230 */ /* 0x000fe20000004100 */
[----:B------:R-:W-:Y:S01]  /*6730*/  F2FP.F16.E4M3.UNPACK_B R77, R55 ;  /* 0x00000037ff4d723e */ /* 0x000fe200020006ff */
[----:B------:R-:W-:Y:S01]  /*6740*/  HADD2.F32 R70, -RZ, R70.H1_H1 ;  /* 0x30000046ff467230 */ /* 0x000fe20000004100 */
[----:B------:R-:W-:Y:S01]  /*6750*/  UPRMT UR5, UR37, 0x654, UR5 ;  /* 0x0000065425057896 */ /* 0x000fe20008000005 */
[--C-:B------:R-:W-:Y:S01]  /*6760*/  HADD2.F32 R73, -RZ, R74.reuse.H0_H0 ;  /* 0x2000004aff497230 */ /* 0x100fe20000004100 */
[----:B------:R-:W-:Y:S01]  /*6770*/  F2FP.F16.E4M3.UNPACK_B R62, R59 ;  /* 0x0000003bff3e723e */ /* 0x000fe200020006ff */
[----:B------:R-:W-:Y:S01]  /*6780*/  HADD2.F32 R74, -RZ, R74.H1_H1 ;  /* 0x3000004aff4a7230 */ /* 0x000fe20000004100 */
[----:B------:R-:W-:Y:S01]  /*6790*/  F2FP.F16.E4M3.UNPACK_B R78, R55.H1 ;  /* 0x00000037ff4e723e */ /* 0x000fe200030006ff */
[C---:B---3--:R-:W-:Y:S01]  /*67a0*/  FMUL R4, R47.reuse, R4 ;  /* 0x000000042f047220 */ /* 0x048fe20000400000 */
[C---:B------:R-:W-:Y:S01]  /*67b0*/  FMUL R5, R47.reuse, R5 ;  /* 0x000000052f057220 */ /* 0x040fe20000400000 */
[C---:B------:R-:W-:Y:S01]  /*67c0*/  FMUL R8, R47.reuse, R8 ;  /* 0x000000082f087220 */ /* 0x040fe20000400000 */
[----:B------:R-:W-:Y:S01]  /*67d0*/  FMUL R9, R47, R9 ;  /* 0x000000092f097220 */ /* 0x000fe20000400000 */
[----:B------:R-:W-:Y:S01]  /*67e0*/  SYNCS.ARRIVE.TRANS64.RED.A1T0 RZ, [UR5], RZ ;  /* 0x000000ffffff79a7 */ /* 0x000fe20008100405 */
[C---:B------:R-:W-:Y:S01]  /*67f0*/  FFMA R4, R49.reuse, R48, R4 ;  /* 0x0000003031047223 */ /* 0x040fe20000000004 */
[----:B------:R-:W-:Y:S01]  /*6800*/  FFMA R5, R49, R50, R5 ;  /* 0x0000003231057223 */ /* 0x000fe20000000005 */
[C---:B------:R-:W-:Y:S01]  /*6810*/  FMUL R12, R47.reuse, R12 ;  /* 0x0000000c2f0c7220 */ /* 0x040fe20000400000 */
        /* <DEDUP_REMOVED lines=9> */
[----:B------:R-:W-:Y:S02]  /*68b0*/  HADD2.F32 R48, -RZ, R77.H1_H1 ;  /* 0x3000004dff307230 */ /* 0x000fe40000004100 */
[C---:B------:R-:W-:Y:S01]  /*68c0*/  FMUL R28, R47.reuse, R32 ;  /* 0x000000202f1c7220 */ /* 0x040fe20000400000 */
[C---:B------:R-:W-:Y:S01]  /*68d0*/  FMUL R29, R47.reuse, R33 ;  /* 0x000000212f1d7220 */ /* 0x040fe20000400000 */
[C---:B------:R-:W-:Y:S01]  /*68e0*/  FMUL R6, R47.reuse, R6 ;  /* 0x000000062f067220 */ /* 0x040fe20000400000 */
[C---:B------:R-:W-:Y:S01]  /*68f0*/  FMUL R7, R47.reuse, R7 ;  /* 0x000000072f077220 */ /* 0x040fe20000400000 */
[--C-:B------:R-:W-:Y:S02]  /*6900*/  HADD2.F32 R55, -RZ, R57.reuse.H0_H0 ;  /* 0x20000039ff377230 */ /* 0x100fe40000004100 */
[----:B------:R-:W-:Y:S01]  /*6910*/  FMUL R10, R47, R10 ;  /* 0x0000000a2f0a7220 */ /* 0x000fe20000400000 */
[C---:B------:R-:W-:Y:S01]  /*6920*/  FFMA R6, R49.reuse, R51, R6 ;  /* 0x0000003331067223 */ /* 0x040fe20000000006 */
[----:B------:R-:W-:Y:S02]  /*6930*/  HADD2.F32 R56, -RZ, R57.H1_H1 ;  /* 0x30000039ff387230 */ /* 0x000fe40000004100 */
[C---:B------:R-:W-:Y:S01]  /*6940*/  FFMA R7, R49.reuse, R52, R7 ;  /* 0x0000003431077223 */ /* 0x040fe20000000007 */
[C---:B------:R-:W-:Y:S01]  /*6950*/  FFMA R8, R49.reuse, R53, R8 ;  /* 0x0000003531087223 */ /* 0x040fe20000000008 */
[C---:B------:R-:W-:Y:S01]  /*6960*/  FFMA R9, R49.reuse, R54, R9 ;  /* 0x0000003631097223 */ /* 0x040fe20000000009 */
[----:B------:R-:W-:Y:S02]  /*6970*/  HADD2.F32 R57, -RZ, R61.H0_H0 ;  /* 0x2000003dff397230 */ /* 0x000fe40000004100 */
[----:B------:R-:W-:Y:S01]  /*6980*/  FFMA R10, R49, R55, R10 ;  /* 0x00000037310a7223 */ /* 0x000fe2000000000a */
[----:B------:R-:W-:Y:S01]  /*6990*/  F2FP.SATFINITE.E4M3.F32.PACK_AB_MERGE_C R92, R7, R6, RZ ;  /* 0x00000006075c723e */ /* 0x000fe200048070ff */
[----:B------:R-:W-:Y:S02]  /*69a0*/  HADD2.F32 R61, -RZ, R62.H0_H0 ;  /* 0x2000003eff3d7230 */ /* 0x000fe40000004100 */
[----:B------:R-:W-:Y:S01]  /*69b0*/  FMUL R11, R47, R11 ;  /* 0x0000000b2f0b7220 */ /* 0x000fe20000400000 */
[----:B------:R-:W-:Y:S01]  /*69c0*/  F2FP.F16.E4M3.UNPACK_B R64, R59.H1 ;  /* 0x0000003bff40723e */ /* 0x000fe200030006ff */
[----:B------:R-:W-:Y:S01]  /*69d0*/  HADD2.F32 R59, -RZ, R60.H0_H0 ;  /* 0x2000003cff3b7230 */ /* 0x000fe20000004100 */
[----:B------:R-:W-:Y:S01]  /*69e0*/  F2FP.SATFINITE.E4M3.F32.PACK_AB_MERGE_C R92, R5, R4, R92 ;  /* 0x00000004055c723e */ /* 0x000fe2000480705c */
[C---:B------:R-:W-:Y:S01]  /*69f0*/  FFMA R11, R49.reuse, R56, R11 ;  /* 0x00000038310b7223 */ /* 0x040fe2000000000b */
[C---:B------:R-:W-:Y:S01]  /*6a00*/  FFMA R12, R49.reuse, R57, R12 ;  /* 0x00000039310c7223 */ /* 0x040fe2000000000c */
[----:B------:R-:W-:Y:S01]  /*6a10*/  FFMA R13, R49, R58, R13 ;  /* 0x0000003a310d7223 */ /* 0x000fe2000000000d */
[----:B------:R-:W-:Y:S02]  /*6a20*/  HADD2.F32 R62, -RZ, R62.H1_H1 ;  /* 0x3000003eff3e7230 */ /* 0x000fe40000004100 */
[----:B------:R-:W-:Y:S01]  /*6a30*/  FMUL R14, R47, R14 ;  /* 0x0000000e2f0e7220 */ /* 0x000fe20000400000 */
[----:B------:R-:W-:Y:S01]  /*6a40*/  HADD2.F32 R60, -RZ, R60.H1_H1 ;  /* 0x3000003cff3c7230 */ /* 0x000fe20000004100 */
[----:B------:R-:W-:Y:S01]  /*6a50*/  F2FP.SATFINITE.E4M3.F32.PACK_AB_MERGE_C R93, R11, R10, RZ ;  /* 0x0000000a0b5d723e */ /* 0x000fe200048070ff */
[----:B------:R-:W-:Y:S02]  /*6a60*/  HADD2.F32 R51, -RZ, R77.H0_H0 ;  /* 0x2000004dff337230 */ /* 0x000fe40000004100 */
[----:B------:R-:W-:Y:S01]  /*6a70*/  FFMA R14, R49, R59, R14 ;  /* 0x0000003b310e7223 */ /* 0x000fe2000000000e */
[----:B------:R-:W-:Y:S01]  /*6a80*/  FMUL R15, R47, R15 ;  /* 0x0000000f2f0f7220 */ /* 0x000fe20000400000 */
[--C-:B------:R-:W-:Y:S01]  /*6a90*/  HADD2.F32 R63, -RZ, R64.reuse.H0_H0 ;  /* 0x20000040ff3f7230 */ /* 0x100fe20000004100 */
[----:B------:R-:W-:Y:S01]  /*6aa0*/  F2FP.SATFINITE.E4M3.F32.PACK_AB_MERGE_C R93, R9, R8, R93 ;  /* 0x00000008095d723e */ /* 0x000fe2000480705d */
[----:B------:R-:W-:Y:S02]  /*6ab0*/  HADD2.F32 R64, -RZ, R64.H1_H1 ;  /* 0x30000040ff407230 */ /* 0x000fe40000004100 */
[C---:B------:R-:W-:Y:S01]  /*6ac0*/  FFMA R15, R49.reuse, R60, R15 ;  /* 0x0000003c310f7223 */ /* 0x040fe2000000000f */
[C---:B------:R-:W-:Y:S01]  /*6ad0*/  FFMA R16, R49.reuse, R61, R16 ;  /* 0x0000003d31107223 */ /* 0x040fe20000000010 */
[----:B------:R-:W-:Y:S01]  /*6ae0*/  FFMA R17, R49, R62, R17 ;  /* 0x0000003e31117223 */ /* 0x000fe20000000011 */
[C---:B------:R-:W-:Y:S01]  /*6af0*/  FMUL R18, R47.reuse, R18 ;  /* 0x000000122f127220 */ /* 0x040fe20000400000 */
[C---:B------:R-:W-:Y:S01]  /*6b00*/  FMUL R19, R47.reuse, R19 ;  /* 0x000000132f137220 */ /* 0x040fe20000400000 */
[--C-:B------:R-:W-:Y:S02]  /*6b10*/  HADD2.F32 R66, -RZ, R68.reuse.H0_H0 ;  /* 0x20000044ff427230 */ /* 0x100fe40000004100 */
[----:B------:R-:W-:Y:S01]  /*6b20*/  FMUL R3, R47, R22 ;  /* 0x000000162f037220 */ /* 0x000fe20000400000 */
[C---:B------:R-:W-:Y:S01]  /*6b30*/  FFMA R18, R49.reuse, R63, R18 ;  /* 0x0000003f31127223 */ /* 0x040fe20000000012 */
[----:B------:R-:W-:Y:S02]  /*6b40*/  HADD2.F32 R68, -RZ, R68.H1_H1 ;  /* 0x30000044ff447230 */ /* 0x000fe40000004100 */
[----:B------:R-:W-:Y:S01]  /*6b50*/  FFMA R19, R49, R64, R19 ;  /* 0x0000004031137223 */ /* 0x000fe20000000013 */
[----:B------:R-:W-:Y:S01]  /*6b60*/  FMUL R23, R47, R23 ;  /* 0x000000172f177220 */ /* 0x000fe20000400000 */
[C---:B------:R-:W-:Y:S01]  /*6b70*/  FFMA R0, R49.reuse, R65, R0 ;  /* 0x0000004131007223 */ /* 0x040fe20000000000 */
[C---:B------:R-:W-:Y:S01]  /*6b80*/  FFMA R2, R49.reuse, R67, R2 ;  /* 0x0000004331027223 */ /* 0x040fe20000000002 */
[--C-:B------:R-:W-:Y:S02]  /*6b90*/  HADD2.F32 R71, -RZ, R72.reuse.H0_H0 ;  /* 0x20000048ff477230 */ /* 0x100fe40000004100 */
[----:B------:R-:W-:Y:S01]  /*6ba0*/  FFMA R3, R49, R66, R3 ;  /* 0x0000004231037223 */ /* 0x000fe20000000003 */
[----:B------:R-:W-:Y:S02]  /*6bb0*/  HADD2.F32 R72, -RZ, R72.H1_H1 ;  /* 0x30000048ff487230 */ /* 0x000fe40000004100 */
[----:B------:R-:W-:Y:S01]  /*6bc0*/  FMUL R22, R47, R26 ;  /* 0x0000001a2f167220 */ /* 0x000fe20000400000 */
        /* <DEDUP_REMOVED lines=18> */
[----:B------:R-:W-:Y:S01]  /*6cf0*/  F2FP.SATFINITE.E4M3.F32.PACK_AB_MERGE_C R94, R15, R14, RZ ;  /* 0x0000000e0f5e723e */ /* 0x000fe200048070ff */
[----:B------:R-:W-:Y:S01]  /*6d00*/  FFMA R28, R49, R51, R28 ;  /* 0x00000033311c7223 */ /* 0x000fe2000000001c */
[----:B------:R-:W-:Y:S01]  /*6d10*/  F2FP.SATFINITE.E4M3.F32.PACK_AB_MERGE_C R95, R19, R18, RZ ;  /* 0x00000012135f723e */ /* 0x000fe200048070ff */
[C---:B------:R-:W-:Y:S01]  /*6d20*/  FFMA R29, R49.reuse, R48, R29 ;  /* 0x00000030311d7223 */ /* 0x040fe2000000001d */
[C---:B------:R-:W-:Y:S01]  /*6d30*/  FFMA R30, R49.reuse, R77, R30 ;  /* 0x0000004d311e7223 */ /* 0x040fe2000000001e */
[----:B------:R-:W-:Y:S01]  /*6d40*/  FFMA R35, R49, R50, R35 ;  /* 0x0000003231237223 */ /* 0x000fe20000000023 */
[----:B------:R-:W-:Y:S02]  /*6d50*/  F2FP.SATFINITE.E4M3.F32.PACK_AB_MERGE_C R94, R13, R12, R94 ;  /* 0x0000000c0d5e723e */ /* 0x000fe4000480705e */
[----:B------:R-:W-:Y:S02]  /*6d60*/  F2FP.SATFINITE.E4M3.F32.PACK_AB_MERGE_C R95, R17, R16, R95 ;  /* 0x00000010115f723e */ /* 0x000fe4000480705f */
[----:B------:R-:W-:Y:S02]  /*6d70*/  F2FP.SATFINITE.E4M3.F32.PACK_AB_MERGE_C R113, R23, R3, RZ ;  /* 0x000000031771723e */ /* 0x000fe400048070ff */
[----:B------:R-:W-:Y:S01]  /*6d80*/  F2FP.SATFINITE.E4M3.F32.PACK_AB_MERGE_C R114, R27, R22, RZ ;  /* 0x000000161b72723e */ /* 0x000fe200048070ff */
[----:B------:R1:W-:Y:S01]  /*6d90*/  STS.128 [R103+UR43+0x1400], R92 ;  /* 0x0014005c67007988 */ /* 0x0003e20008000c2b */
[----:B------:R-:W-:Y:S02]  /*6da0*/  F2FP.SATFINITE.E4M3.F32.PACK_AB_MERGE_C R116, R31, R26, RZ ;  /* 0x0000001a1f74723e */ /* 0x000fe400048070ff */
[----:B------:R-:W-:Y:S02]  /*6db0*/  F2FP.SATFINITE.E4M3.F32.PACK_AB_MERGE_C R117, R35, R30, RZ ;  /* 0x0000001e2375723e */ /* 0x000fe400048070ff */
[----:B------:R-:W-:Y:S02]  /*6dc0*/  F2FP.SATFINITE.E4M3.F32.PACK_AB_MERGE_C R112, R2, R0, R113 ;  /* 0x000000000270723e */ /* 0x000fe40004807071 */
[----:B------:R-:W-:Y:S02]  /*6dd0*/  F2FP.SATFINITE.E4M3.F32.PACK_AB_MERGE_C R113, R21, R20, R114 ;  /* 0x000000141571723e */ /* 0x000fe40004807072 */
[----:B------:R-:W-:Y:S02]  /*6de0*/  F2FP.SATFINITE.E4M3.F32.PACK_AB_MERGE_C R114, R25, R24, R116 ;  /* 0x000000181972723e */ /* 0x000fe40004807074 */
[----:B------:R-:W-:Y:S02]  /*6df0*/  F2FP.SATFINITE.E4M3.F32.PACK_AB_MERGE_C R115, R29, R28, R117 ;  /* 0x0000001c1d73723e */ /* 0x000fe40004807075 */
[----:B------:R-:W-:Y:S03]  /*6e00*/  IADD3 R116, PT, PT, R44, 0x1, RZ ;  /* 0x000000012c747810 */ /* 0x000fe60007ffe0ff */
[----:B------:R1:W-:Y:S01]  /*6e10*/  STS.128 [R102+0x1010], R112 ;  /* 0x0010107066007388 */ /* 0x0003e20000000c00 */
[----:B------:R-:W-:Y:S01]  /*6e20*/  @!PT LDS RZ, [RZ] ;  /* 0x00000000fffff984 */ /* 0x000fe20000000800 */
[----:B------:R-:W-:Y:S01]  /*6e30*/  @!PT LDS RZ, [RZ] ;  /* 0x00000000fffff984 */ /* 0x000fe20000000800 */
[----:B------:R-:W-:Y:S01]  /*6e40*/  @!PT LDS RZ, [RZ] ;  /* 0x00000000fffff984 */ /* 0x000fe20000000800 */
[----:B------:R-:W-:Y:S01]  /*6e50*/  @!PT LDS RZ, [RZ] ;  /* 0x00000000fffff984 */ /* 0x000fe20000000800 */
[----:B------:R3:W-:Y:S07]  /*6e60*/  MEMBAR.ALL.CTA ;  /* 0x0000000000007992 */ /* 0x0007ee0000008000 */
[----:B---3--:R-:W3:Y:S02]  /*6e70*/  FENCE.VIEW.ASYNC.S ;  /* 0x00000000000073c6 */ /* 0x008ee40000000000 */
[----:B---3--:R-:W-:Y:S06]  /*6e80*/  BAR.SYNC.DEFER_BLOCKING 0x1, 0x80 ;  /* 0x0042000000007b1d */ /* 0x008fec0000010000 */
[----:B------:R-:W-:Y:S05]  /*6e90*/  @P0 BRA `(.L_x_117) ;  /* 0x0000000000340947 */ /* 0x000fea0003800000 */
[----:B------:R-:W-:Y:S01]  /*6ea0*/  UIADD3 UR12, UPT, UPT, UR43, 0x1400, URZ ;  /* 0x000014002b0c7890 */ /* 0x000fe2000fffe0ff */
[----:B------:R-:W-:Y:S01]  /*6eb0*/  R2UR UR9, R91 ;  /* 0x000000005b0972ca */ /* 0x000fe200000e0000 */
[----:B------:R-:W-:Y:S01]  /*6ec0*/  UIADD3 UR10, UP0, UPT, UR46, 0x680, URZ ;  /* 0x000006802e0a7890 */ /* 0x000fe2000ff1e0ff */
[----:B------:R-:W-:Y:S01]  /*6ed0*/  R2UR UR8, R97 ;  /* 0x00000000610872ca */ /* 0x000fe200000e0000 */
[----:B------:R-:W-:Y:S02]  /*6ee0*/  UMOV UR7, UR36 ;  /* 0x0000002400077c82 */ /* 0x000fe40008000000 */
[----:B------:R-:W-:Y:S01]  /*6ef0*/  IMAD.U32 R109, RZ, RZ, UR12 ;  /* 0x0000000cff6d7e24 */ /* 0x000fe2000f8e00ff */
[----:B------:R-:W-:Y:S04]  /*6f00*/  UIADD3.X UR11, UPT, UPT, URZ, UR47, URZ, UP0, !UPT ;  /* 0x0000002fff0b7290 */ /* 0x000fe800087fe4ff */
[----:B------:R-:W-:Y:S03]  /*6f10*/  R2UR UR4, R109 ;  /* 0x000000006d0472ca */ /* 0x000fe600000e0000 */
[----:B------:R-:W-:Y:S02]  /*6f20*/  USHF.L.U32 UR5, UR9, 0x6, URZ ;  /* 0x0000000609057899 */ /* 0x000fe400080006ff */
[----:B------:R-:W-:Y:S09]  /*6f30*/  USHF.L.U32 UR6, UR8, 0x6, URZ ;  /* 0x0000000608067899 */ /* 0x000ff200080006ff */
[----:B------:R3:W-:Y:S01]  /*6f40*/  UTMASTG.3D [UR4], [UR10] ;  /* 0x000000040a0073b5 */ /* 0x0007e20008010000 */
[----:B------:R0:W-:Y:S01]  /*6f50*/  UTMACMDFLUSH ;  /* 0x00000000000079b7 */ /* 0x0001e20000000000 */
[----:B---3--:R-:W-:Y:S04]  /*6f60*/  DEPBAR.LE SB0, 0x0 ;  /* 0x000080000000791a */ /* 0x008fe80000000000 */
.L_x_117:
[----:B------:R-:W-:Y:S05]  /*6f70*/  BSYNC.RECONVERGENT B0 ;  /* 0x0000000000007941 */ /* 0x000fea0003800200 */
.L_x_116:
[----:B------:R-:W-:Y:S01]  /*6f80*/  BAR.SYNC.DEFER_BLOCKING 0x1, 0x80 ;  /* 0x0042000000007b1d */ /* 0x000fe20000010000 */
[----:B------:R-:W-:Y:S01]  /*6f90*/  ISETP.NE.AND P2, PT, R110, RZ, PT ;  /* 0x000000ff6e00720c */ /* 0x000fe20003f45270 */
[----:B------:R-:W-:Y:S01]  /*6fa0*/  IMAD.IADD R91, R43, 0x1, R79 ;  /* 0x000000012b5b7824 */ /* 0x000fe200078e024f */
[----:B------:R-:W-:Y:S01]  /*6fb0*/  ISETP.NE.AND P0, PT, R111, 0x2, PT ;  /* 0x000000026f00780c */ /* 0x000fe20003f05270 */
[----:B------:R-:W-:Y:S01]  /*6fc0*/  IMAD.IADD R97, R45, 0x1, R90 ;  /* 0x000000012d617824 */ /* 0x000fe200078e025a */
[----:B------:R-:W-:Y:S02]  /*6fd0*/  ISETP.NE.AND P1, PT, R116, 0x4, PT ;  /* 0x000000047400780c */ /* 0x000fe40003f25270 */
[----:B------:R-:W-:Y:S02]  /*6fe0*/  SEL R0, RZ, 0x1, P0 ;  /* 0x00000001ff007807 */ /* 0x000fe40000000000 */
[----:B------:R-:W-:Y:S02]  /*6ff0*/  SEL R3, RZ, 0x1, P1 ;  /* 0x00000001ff037807 */ /* 0x000fe40000800000 */
[----:B------:R-:W-:Y:S02]  /*7000*/  LOP3.LUT R107, R107, R0, RZ, 0x3c, !PT ;  /* 0x000000006b6b7212 */ /* 0x000fe400078e3cff */
[----:B------:R-:W-:Y:S02]  /*7010*/  LOP3.LUT R108, R108, R3, RZ, 0x3c, !PT ;  /* 0x000000036c6c7212 */ /* 0x000fe400078e3cff */
[----:B------:R-:W-:Y:S02]  /*7020*/  @P2 R2UR UR36, R105 ;  /* 0x00000000692422ca */ /* 0x000fe400000e0000 */
[----:B------:R-:W-:Y:S02]  /*7030*/  SEL R111, R111, RZ, P0 ;  /* 0x000000ff6f6f7207 */ /* 0x000fe40000000000 */
[----:B------:R-:W-:Y:S01]  /*7040*/  SEL R44, R116, RZ, P1 ;  /* 0x000000ff742c7207 */ /* 0x000fe20000800000 */
[----:B------:R-:W-:Y:S10]  /*7050*/  @P2 BRA `(.L_x_118) ;  /* 0xffffffe400842947 */ /* 0x000ff4000383ffff */
[----:B------:R-:W-:Y:S05]  /*7060*/  EXIT ;  /* 0x000000000000794d */ /* 0x000fea0003800000 */
.L_x_20:
[----:B--2---:R2:W1:Y:S02]  /*7070*/  SYNCS.PHASECHK.TRANS64.TRYWAIT P0, [R3+URZ+0x240], R2 ;  /* 0x00024002030075a7 */ /* 0x00446400080011ff */
[----:B-1----:R-:W-:Y:S05]  /*7080*/  @!P0 NANOSLEEP.SYNCS 0x989680 ;  /* 0x009896800000895d */ /* 0x002fea0003900000 */
[----:B------:R-:W1:Y:S02]  /*7090*/  @!P0 SYNCS.PHASECHK.TRANS64 P0, [R3+URZ+0x240], R2 ;  /* 0x00024002030085a7 */ /* 0x000e6400080010ff */
[----:B-1----:R-:W-:Y:S05]  /*70a0*/  @!P0 BRA `(.L_x_20) ;  /* 0xfffffffc00f08947 */ /* 0x002fea000383ffff */
[----:B------:R-:W-:Y:S05]  /*70b0*/  BRA `(.L_x_119) ;  /* 0xffffffa400f47947 */ /* 0x000fea000383ffff */
.L_x_23:
[----:B-1----:R-:W-:-:S07]  /*70c0*/  MOV R2, UR33 ;  /* 0x0000002100027c02 */ /* 0x002fce0008000f00 */
.L_x_120:
[----:B-1----:R1:W2:Y:S02]  /*70d0*/  SYNCS.PHASECHK.TRANS64.TRYWAIT P0, [R2+URZ+0xd8], R5 ;  /* 0x0000d805020075a7 */ /* 0x0022a400080011ff */
[----:B--2---:R-:W-:Y:S05]  /*70e0*/  @!P0 NANOSLEEP.SYNCS 0x989680 ;  /* 0x009896800000895d */ /* 0x004fea0003900000 */
[----:B------:R-:W2:Y:S02]  /*70f0*/  @!P0 SYNCS.PHASECHK.TRANS64 P0, [R2+URZ+0xd8], R5 ;  /* 0x0000d805020085a7 */ /* 0x000ea400080010ff */
[----:B--2---:R-:W-:Y:S05]  /*7100*/  @!P0 BRA `(.L_x_120) ;  /* 0xfffffffc00f08947 */ /* 0x004fea000383ffff */
[----:B------:R-:W-:Y:S05]  /*7110*/  BRA `(.L_x_22) ;  /* 0xffffffa800447947 */ /* 0x000fea000383ffff */
.L_x_29:
[----:B-1----:R-:W-:-:S07]  /*7120*/  MOV R2, UR17 ;  /* 0x0000001100027c02 */ /* 0x002fce0008000f00 */
.L_x_121:
[----:B-1----:R1:W2:Y:S02]  /*7130*/  SYNCS.PHASECHK.TRANS64.TRYWAIT P0, [R2+URZ+0xd8], R5 ;  /* 0x0000d805020075a7 */ /* 0x0022a400080011ff */
[----:B--2---:R-:W-:Y:S05]  /*7140*/  @!P0 NANOSLEEP.SYNCS 0x989680 ;  /* 0x009896800000895d */ /* 0x004fea0003900000 */
[----:B------:R-:W2:Y:S02]  /*7150*/  @!P0 SYNCS.PHASECHK.TRANS64 P0, [R2+URZ+0xd8], R5 ;  /* 0x0000d805020085a7 */ /* 0x000ea400080010ff */
[----:B--2---:R-:W-:Y:S05]  /*7160*/  @!P0 BRA `(.L_x_121) ;  /* 0xfffffffc00f08947 */ /* 0x004fea000383ffff */
[----:B------:R-:W-:Y:S05]  /*7170*/  BRA `(.L_x_28) ;  /* 0xffffffa800e87947 */ /* 0x000fea000383ffff */
.L_x_33:
[----:B-1----:R1:W2:Y:S02]  /*7180*/  SYNCS.PHASECHK.TRANS64.TRYWAIT P0, [R2+URZ+0x1d0], R3 ;  /* 0x0001d003020075a7 */ /* 0x0022a400080011ff */
[----:B--2---:R-:W-:Y:S05]  /*7190*/  @!P0 NANOSLEEP.SYNCS 0x989680 ;  /* 0x009896800000895d */ /* 0x004fea0003900000 */
[----:B------:R-:W2:Y:S02]  /*71a0*/  @!P0 SYNCS.PHASECHK.TRANS64 P0, [R2+URZ+0x1d0], R3 ;  /* 0x0001d003020085a7 */ /* 0x000ea400080010ff */
[----:B--2---:R-:W-:Y:S05]  /*71b0*/  @!P0 BRA `(.L_x_33) ;  /* 0xfffffffc00f08947 */ /* 0x004fea000383ffff */
[----:B------:R-:W-:Y:S05]  /*71c0*/  BRA `(.L_x_122) ;  /* 0xffffffac00747947 */ /* 0x000fea000383ffff */
.L_x_37:
[----:B----4-:R-:W-:-:S07]  /*71d0*/  MOV R0, UR5 ;  /* 0x0000000500007c02 */ /* 0x010fce0008000f00 */
.L_x_123:
[----:B-1----:R1:W2:Y:S02]  /*71e0*/  SYNCS.PHASECHK.TRANS64.TRYWAIT P0, [R0+URZ], R3 ;  /* 0x00000003000075a7 */ /* 0x0022a400080011ff */
[----:B--2---:R-:W-:Y:S05]  /*71f0*/  @!P0 NANOSLEEP.SYNCS 0x989680 ;  /* 0x009896800000895d */ /* 0x004fea0003900000 */
[----:B------:R-:W2:Y:S02]  /*7200*/  @!P0 SYNCS.PHASECHK.TRANS64 P0, [R0+URZ], R3 ;  /* 0x00000003000085a7 */ /* 0x000ea400080010ff */
[----:B--2---:R-:W-:Y:S05]  /*7210*/  @!P0 BRA `(.L_x_123) ;  /* 0xfffffffc00f08947 */ /* 0x004fea000383ffff */
[----:B------:R-:W-:Y:S05]  /*7220*/  BRA `(.L_x_124) ;  /* 0xffffffb000e47947 */ /* 0x000fea000383ffff */
.L_x_38:
[----:B----4-:R-:W-:-:S07]  /*7230*/  MOV R0, UR5 ;  /* 0x0000000500007c02 */ /* 0x010fce0008000f00 */
.L_x_125:
[----:B-1----:R1:W2:Y:S02]  /*7240*/  SYNCS.PHASECHK.TRANS64.TRYWAIT P0, [R0+URZ], R3 ;  /* 0x00000003000075a7 */ /* 0x0022a400080011ff */
[----:B--2---:R-:W-:Y:S05]  /*7250*/  @!P0 NANOSLEEP.SYNCS 0x989680 ;  /* 0x009896800000895d */ /* 0x004fea0003900000 */
[----:B------:R-:W2:Y:S02]  /*7260*/  @!P0 SYNCS.PHASECHK.TRANS64 P0, [R0+URZ], R3 ;  /* 0x00000003000085a7 */ /* 0x000ea400080010ff */
[----:B--2---:R-:W-:Y:S05]  /*7270*/  @!P0 BRA `(.L_x_125) ;  /* 0xfffffffc00f08947 */ /* 0x004fea000383ffff */
[----:B------:R-:W-:Y:S05]  /*7280*/  BRA `(.L_x_126) ;  /* 0xffffffb000f07947 */ /* 0x000fea000383ffff */
.L_x_39:
[----:B----4-:R-:W-:-:S07]  /*7290*/  MOV R0, UR5 ;  /* 0x0000000500007c02 */ /* 0x010fce0008000f00 */
.L_x_127:
[----:B-1----:R1:W2:Y:S02]  /*72a0*/  SYNCS.PHASECHK.TRANS64.TRYWAIT P0, [R0+URZ], R3 ;  /* 0x00000003000075a7 */ /* 0x0022a400080011ff */
[----:B--2---:R-:W-:Y:S05]  /*72b0*/  @!P0 NANOSLEEP.SYNCS 0x989680 ;  /* 0x009896800000895d */ /* 0x004fea0003900000 */
[----:B------:R-:W2:Y:S02]  /*72c0*/  @!P0 SYNCS.PHASECHK.TRANS64 P0, [R0+URZ], R3 ;  /* 0x00000003000085a7 */ /* 0x000ea400080010ff */
[----:B--2---:R-:W-:Y:S05]  /*72d0*/  @!P0 BRA `(.L_x_127) ;  /* 0xfffffffc00f08947 */ /* 0x004fea000383ffff */
[----:B------:R-:W-:Y:S05]  /*72e0*/  BRA `(.L_x_128) ;  /* 0xffffffb000fc7947 */ /* 0x000fea000383ffff */
.L_x_40:
[----:B----4-:R-:W-:-:S07]  /*72f0*/  MOV R0, UR5 ;  /* 0x0000000500007c02 */ /* 0x010fce0008000f00 */
.L_x_129:
[----:B-1----:R1:W2:Y:S02]  /*7300*/  SYNCS.PHASECHK.TRANS64.TRYWAIT P0, [R0+URZ], R3 ;  /* 0x00000003000075a7 */ /* 0x0022a400080011ff */
[----:B--2---:R-:W-:Y:S05]  /*7310*/  @!P0 NANOSLEEP.SYNCS 0x989680 ;  /* 0x009896800000895d */ /* 0x004fea0003900000 */
[----:B------:R-:W2:Y:S02]  /*7320*/  @!P0 SYNCS.PHASECHK.TRANS64 P0, [R0+URZ], R3 ;  /* 0x00000003000085a7 */ /* 0x000ea400080010ff */
[----:B--2---:R-:W-:Y:S05]  /*7330*/  @!P0 BRA `(.L_x_129) ;  /* 0xfffffffc00f08947 */ /* 0x004fea000383ffff */
[----:B------:R-:W-:Y:S05]  /*7340*/  BRA `(.L_x_130) ;  /* 0xffffffb400087947 */ /* 0x000fea000383ffff */
.L_x_41:
[----:B----4-:R-:W-:-:S07]  /*7350*/  MOV R0, UR5 ;  /* 0x0000000500007c02 */ /* 0x010fce0008000f00 */
.L_x_131:
[----:B-1----:R1:W2:Y:S02]  /*7360*/  SYNCS.PHASECHK.TRANS64.TRYWAIT P0, [R0+URZ], R3 ;  /* 0x00000003000075a7 */ /* 0x0022a400080011ff */
[----:B--2---:R-:W-:Y:S05]  /*7370*/  @!P0 NANOSLEEP.SYNCS 0x989680 ;  /* 0x009896800000895d */ /* 0x004fea0003900000 */
[----:B------:R-:W2:Y:S02]  /*7380*/  @!P0 SYNCS.PHASECHK.TRANS64 P0, [R0+URZ], R3 ;  /* 0x00000003000085a7 */ /* 0x000ea400080010ff */
[----:B--2---:R-:W-:Y:S05]  /*7390*/  @!P0 BRA `(.L_x_131) ;  /* 0xfffffffc00f08947 */ /* 0x004fea000383ffff */
[----:B------:R-:W-:Y:S05]  /*73a0*/  BRA `(.L_x_132) ;  /* 0xffffffb400147947 */ /* 0x000fea000383ffff */
.L_x_42:
[----:B----4-:R-:W-:-:S07]  /*73b0*/  MOV R0, UR5 ;  /* 0x0000000500007c02 */ /* 0x010fce0008000f00 */
.L_x_133:
[----:B-1----:R1:W2:Y:S02]  /*73c0*/  SYNCS.PHASECHK.TRANS64.TRYWAIT P0, [R0+URZ], R3 ;  /* 0x00000003000075a7 */ /* 0x0022a400080011ff */
[----:B--2---:R-:W-:Y:S05]  /*73d0*/  @!P0 NANOSLEEP.SYNCS 0x989680 ;  /* 0x009896800000895d */ /* 0x004fea0003900000 */
[----:B------:R-:W2:Y:S02]  /*73e0*/  @!P0 SYNCS.PHASECHK.TRANS64 P0, [R0+URZ], R3 ;  /* 0x00000003000085a7 */ /* 0x000ea400080010ff */
[----:B--2---:R-:W-:Y:S05]  /*73f0*/  @!P0 BRA `(.L_x_133) ;  /* 0xfffffffc00f08947 */ /* 0x004fea000383ffff */
[----:B------:R-:W-:Y:S05]  /*7400*/  BRA `(.L_x_134) ;  /* 0xffffffb400207947 */ /* 0x000fea000383ffff */
.L_x_43:
[----:B----4-:R-:W-:-:S07]  /*7410*/  MOV R0, UR5 ;  /* 0x0000000500007c02 */ /* 0x010fce0008000f00 */
.L_x_135:
[----:B-1----:R1:W2:Y:S02]  /*7420*/  SYNCS.PHASECHK.TRANS64.TRYWAIT P0, [R0+URZ], R3 ;  /* 0x00000003000075a7 */ /* 0x0022a400080011ff */
[----:B--2---:R-:W-:Y:S05]  /*7430*/  @!P0 NANOSLEEP.SYNCS 0x989680 ;  /* 0x009896800000895d */ /* 0x004fea0003900000 */
[----:B------:R-:W2:Y:S02]  /*7440*/  @!P0 SYNCS.PHASECHK.TRANS64 P0, [R0+URZ], R3 ;  /* 0x00000003000085a7 */ /* 0x000ea400080010ff */
[----:B--2---:R-:W-:Y:S05]  /*7450*/  @!P0 BRA `(.L_x_135) ;  /* 0xfffffffc00f08947 */ /* 0x004fea000383ffff */
[----:B------:R-:W-:Y:S05]  /*7460*/  BRA `(.L_x_136) ;  /* 0xffffffb4002c7947 */ /* 0x000fea000383ffff */
.L_x_44:
[----:B----4-:R-:W-:-:S07]  /*7470*/  MOV R0, UR5 ;  /* 0x0000000500007c02 */ /* 0x010fce0008000f00 */
.L_x_137:
[----:B-1----:R1:W2:Y:S02]  /*7480*/  SYNCS.PHASECHK.TRANS64.TRYWAIT P0, [R0+URZ], R3 ;  /* 0x00000003000075a7 */ /* 0x0022a400080011ff */
[----:B--2---:R-:W-:Y:S05]  /*7490*/  @!P0 NANOSLEEP.SYNCS 0x989680 ;  /* 0x009896800000895d */ /* 0x004fea0003900000 */
[----:B------:R-:W2:Y:S02]  /*74a0*/  @!P0 SYNCS.PHASECHK.TRANS64 P0, [R0+URZ], R3 ;  /* 0x00000003000085a7 */ /* 0x000ea400080010ff */
[----:B--2---:R-:W-:Y:S05]  /*74b0*/  @!P0 BRA `(.L_x_137) ;  /* 0xfffffffc00f08947 */ /* 0x004fea000383ffff */
[----:B------:R-:W-:Y:S05]  /*74c0*/  BRA `(.L_x_138) ;  /* 0xffffffb400387947 */ /* 0x000fea000383ffff */
.L_x_45:
[----:B----4-:R-:W-:-:S07]  /*74d0*/  MOV R0, UR5 ;  /* 0x0000000500007c02 */ /* 0x010fce0008000f00 */
.L_x_139:
[----:B-1----:R1:W2:Y:S02]  /*74e0*/  SYNCS.PHASECHK.TRANS64.TRYWAIT P0, [R0+URZ], R3 ;  /* 0x00000003000075a7 */ /* 0x0022a400080011ff */
[----:B--2---:R-:W-:Y:S05]  /*74f0*/  @!P0 NANOSLEEP.SYNCS 0x989680 ;  /* 0x009896800000895d */ /* 0x004fea0003900000 */
[----:B------:R-:W2:Y:S02]  /*7500*/  @!P0 SYNCS.PHASECHK.TRANS64 P0, [R0+URZ], R3 ;  /* 0x00000003000085a7 */ /* 0x000ea400080010ff */
[----:B--2---:R-:W-:Y:S05]  /*7510*/  @!P0 BRA `(.L_x_139) ;  /* 0xfffffffc00f08947 */ /* 0x004fea000383ffff */
[----:B------:R-:W-:Y:S05]  /*7520*/  BRA `(.L_x_140) ;  /* 0xffffffb400447947 */ /* 0x000fea000383ffff */
.L_x_46:
[----:B----4-:R-:W-:-:S07]  /*7530*/  MOV R0, UR5 ;  /* 0x0000000500007c02 */ /* 0x010fce0008000f00 */
.L_x_141:
[----:B-1----:R1:W2:Y:S02]  /*7540*/  SYNCS.PHASECHK.TRANS64.TRYWAIT P0, [R0+URZ], R3 ;  /* 0x00000003000075a7 */ /* 0x0022a400080011ff */
[----:B--2---:R-:W-:Y:S05]  /*7550*/  @!P0 NANOSLEEP.SYNCS 0x989680 ;  /* 0x009896800000895d */ /* 0x004fea0003900000 */
[----:B------:R-:W2:Y:S02]  /*7560*/  @!P0 SYNCS.PHASECHK.TRANS64 P0, [R0+URZ], R3 ;  /* 0x00000003000085a7 */ /* 0x000ea400080010ff */
[----:B--2---:R-:W-:Y:S05]  /*7570*/  @!P0 BRA `(.L_x_141) ;  /* 0xfffffffc00f08947 */ /* 0x004fea000383ffff */
[----:B------:R-:W-:Y:S05]  /*7580*/  BRA `(.L_x_142) ;  /* 0xffffffb400507947 */ /* 0x000fea000383ffff */
.L_x_47:
[----:B----4-:R-:W-:-:S07]  /*7590*/  MOV R0, UR5 ;  /* 0x0000000500007c02 */ /* 0x010fce0008000f00 */
.L_x_143:
[----:B-1----:R1:W2:Y:S02]  /*75a0*/  SYNCS.PHASECHK.TRANS64.TRYWAIT P0, [R0+URZ], R3 ;  /* 0x00000003000075a7 */ /* 0x0022a400080011ff */
[----:B--2---:R-:W-:Y:S05]  /*75b0*/  @!P0 NANOSLEEP.SYNCS 0x989680 ;  /* 0x009896800000895d */ /* 0x004fea0003900000 */
[----:B------:R-:W2:Y:S02]  /*75c0*/  @!P0 SYNCS.PHASECHK.TRANS64 P0, [R0+URZ], R3 ;  /* 0x00000003000085a7 */ /* 0x000ea400080010ff */
[----:B--2---:R-:W-:Y:S05]  /*75d0*/  @!P0 BRA `(.L_x_143) ;  /* 0xfffffffc00f08947 */ /* 0x004fea000383ffff */
[----:B------:R-:W-:Y:S05]  /*75e0*/  BRA `(.L_x_144) ;  /* 0xffffffb4005c7947 */ /* 0x000fea000383ffff */
.L_x_48:
[----:B----4-:R-:W-:-:S07]  /*75f0*/  MOV R0, UR5 ;  /* 0x0000000500007c02 */ /* 0x010fce0008000f00 */
.L_x_145:
[----:B-1----:R1:W2:Y:S02]  /*7600*/  SYNCS.PHASECHK.TRANS64.TRYWAIT P0, [R0+URZ], R3 ;  /* 0x00000003000075a7 */ /* 0x0022a400080011ff */
[----:B--2---:R-:W-:Y:S05]  /*7610*/  @!P0 NANOSLEEP.SYNCS 0x989680 ;  /* 0x009896800000895d */ /* 0x004fea0003900000 */
[----:B------:R-:W2:Y:S02]  /*7620*/  @!P0 SYNCS.PHASECHK.TRANS64 P0, [R0+URZ], R3 ;  /* 0x00000003000085a7 */ /* 0x000ea400080010ff */
[----:B--2---:R-:W-:Y:S05]  /*7630*/  @!P0 BRA `(.L_x_145) ;  /* 0xfffffffc00f08947 */ /* 0x004fea000383ffff */
[----:B------:R-:W-:Y:S05]  /*7640*/  BRA `(.L_x_146) ;  /* 0xffffffb400687947 */ /* 0x000fea000383ffff */
.L_x_49:
[----:B----4-:R-:W-:-:S07]  /*7650*/  MOV R0, UR5 ;  /* 0x0000000500007c02 */ /* 0x010fce0008000f00 */
.L_x_147:
[----:B-1----:R1:W2:Y:S02]  /*7660*/  SYNCS.PHASECHK.TRANS64.TRYWAIT P0, [R0+URZ], R3 ;  /* 0x00000003000075a7 */ /* 0x0022a400080011ff */
[----:B--2---:R-:W-:Y:S05]  /*7670*/  @!P0 NANOSLEEP.SYNCS 0x989680 ;  /* 0x009896800000895d */ /* 0x004fea0003900000 */
[----:B------:R-:W2:Y:S02]  /*7680*/  @!P0 SYNCS.PHASECHK.TRANS64 P0, [R0+URZ], R3 ;  /* 0x00000003000085a7 */ /* 0x000ea400080010ff */
[----:B--2---:R-:W-:Y:S05]  /*7690*/  @!P0 BRA `(.L_x_147) ;  /* 0xfffffffc00f08947 */ /* 0x004fea000383ffff */
[----:B------:R-:W-:Y:S05]  /*76a0*/  BRA `(.L_x_148) ;  /* 0xffffffb400747947 */ /* 0x000fea000383ffff */
.L_x_50:
[----:B----4-:R-:W-:-:S07]  /*76b0*/  MOV R0, UR5 ;  /* 0x0000000500007c02 */ /* 0x010fce0008000f00 */
.L_x_149:
[----:B-1----:R1:W2:Y:S02]  /*76c0*/  SYNCS.PHASECHK.TRANS64.TRYWAIT P0, [R0+URZ], R3 ;  /* 0x00000003000075a7 */ /* 0x0022a400080011ff */
[----:B--2---:R-:W-:Y:S05]  /*76d0*/  @!P0 NANOSLEEP.SYNCS 0x989680 ;  /* 0x009896800000895d */ /* 0x004fea0003900000 */
[----:B------:R-:W2:Y:S02]  /*76e0*/  @!P0 SYNCS.PHASECHK.TRANS64 P0, [R0+URZ], R3 ;  /* 0x00000003000085a7 */ /* 0x000ea400080010ff */
[----:B--2---:R-:W-:Y:S05]  /*76f0*/  @!P0 BRA `(.L_x_149) ;  /* 0xfffffffc00f08947 */ /* 0x004fea000383ffff */
[----:B------:R-:W-:Y:S05]  /*7700*/  BRA `(.L_x_150) ;  /* 0xffffffb400807947 */ /* 0x000fea000383ffff */
.L_x_51:
[----:B----4-:R-:W-:-:S07]  /*7710*/  MOV R0, UR5 ;  /* 0x0000000500007c02 */ /* 0x010fce0008000f00 */
.L_x_151:
[----:B-1----:R1:W2:Y:S02]  /*7720*/  SYNCS.PHASECHK.TRANS64.TRYWAIT P0, [R0+URZ], R3 ;  /* 0x00000003000075a7 */ /* 0x0022a400080011ff */
[----:B--2---:R-:W-:Y:S05]  /*7730*/  @!P0 NANOSLEEP.SYNCS 0x989680 ;  /* 0x009896800000895d */ /* 0x004fea0003900000 */
[----:B------:R-:W2:Y:S02]  /*7740*/  @!P0 SYNCS.PHASECHK.TRANS64 P0, [R0+URZ], R3 ;  /* 0x00000003000085a7 */ /* 0x000ea400080010ff */
[----:B--2---:R-:W-:Y:S05]  /*7750*/  @!P0 BRA `(.L_x_151) ;  /* 0xfffffffc00f08947 */ /* 0x004fea000383ffff */
[----:B------:R-:W-:Y:S05]  /*7760*/  BRA `(.L_x_152) ;  /* 0xffffffb4008c7947 */ /* 0x000fea000383ffff */
.L_x_52:
[----:B----4-:R-:W-:-:S07]  /*7770*/  MOV R0, UR5 ;  /* 0x0000000500007c02 */ /* 0x010fce0008000f00 */
.L_x_153:
[----:B-1----:R1:W2:Y:S02]  /*7780*/  SYNCS.PHASECHK.TRANS64.TRYWAIT P0, [R0+URZ], R3 ;  /* 0x00000003000075a7 */ /* 0x0022a400080011ff */
[----:B--2---:R-:W-:Y:S05]  /*7790*/  @!P0 NANOSLEEP.SYNCS 0x989680 ;  /* 0x009896800000895d */ /* 0x004fea0003900000 */
[----:B------:R-:W2:Y:S02]  /*77a0*/  @!P0 SYNCS.PHASECHK.TRANS64 P0, [R0+URZ], R3 ;  /* 0x00000003000085a7 */ /* 0x000ea400080010ff */
[----:B--2---:R-:W-:Y:S05]  /*77b0*/  @!P0 BRA `(.L_x_153) ;  /* 0xfffffffc00f08947 */ /* 0x004fea000383ffff */
[----:B------:R-:W-:Y:S05]  /*77c0*/  BRA `(.L_x_154) ;  /* 0xffffffb400987947 */ /* 0x000fea000383ffff */
.L_x_53:
[----:B----4-:R-:W-:-:S07]  /*77d0*/  MOV R0, UR5 ;  /* 0x0000000500007c02 */ /* 0x010fce0008000f00 */
.L_x_155:
[----:B-1----:R1:W2:Y:S02]  /*77e0*/  SYNCS.PHASECHK.TRANS64.TRYWAIT P0, [R0+URZ], R3 ;  /* 0x00000003000075a7 */ /* 0x0022a400080011ff */
[----:B--2---:R-:W-:Y:S05]  /*77f0*/  @!P0 NANOSLEEP.SYNCS 0x989680 ;  /* 0x009896800000895d */ /* 0x004fea0003900000 */
[----:B------:R-:W2:Y:S02]  /*7800*/  @!P0 SYNCS.PHASECHK.TRANS64 P0, [R0+URZ], R3 ;  /* 0x00000003000085a7 */ /* 0x000ea400080010ff */
[----:B--2---:R-:W-:Y:S05]  /*7810*/  @!P0 BRA `(.L_x_155) ;  /* 0xfffffffc00f08947 */ /* 0x004fea000383ffff */
[----:B------:R-:W-:Y:S05]  /*7820*/  BRA `(.L_x_156) ;  /* 0xffffffb400a47947 */ /* 0x000fea000383ffff */
.L_x_54:
[----:B----4-:R-:W-:-:S07]  /*7830*/  MOV R0, UR5 ;  /* 0x0000000500007c02 */ /* 0x010fce0008000f00 */
.L_x_157:
[----:B-1----:R1:W2:Y:S02]  /*7840*/  SYNCS.PHASECHK.TRANS64.TRYWAIT P0, [R0+URZ], R3 ;  /* 0x00000003000075a7 */ /* 0x0022a400080011ff */
[----:B--2---:R-:W-:Y:S05]  /*7850*/  @!P0 NANOSLEEP.SYNCS 0x989680 ;  /* 0x009896800000895d */ /* 0x004fea0003900000 */
[----:B------:R-:W2:Y:S02]  /*7860*/  @!P0 SYNCS.PHASECHK.TRANS64 P0, [R0+URZ], R3 ;  /* 0x00000003000085a7 */ /* 0x000ea400080010ff */
[----:B--2---:R-:W-:Y:S05]  /*7870*/  @!P0 BRA `(.L_x_157) ;  /* 0xfffffffc00f08947 */ /* 0x004fea000383ffff */
[----:B------:R-:W-:Y:S05]  /*7880*/  BRA `(.L_x_158) ;  /* 0xffffffb400b07947 */ /* 0x000fea000383ffff */
.L_x_55:
[----:B----4-:R-:W-:-:S07]  /*7890*/  MOV R0, UR5 ;  /* 0x0000000500007c02 */ /* 0x010fce0008000f00 */
.L_x_159:
[----:B-1----:R1:W2:Y:S02]  /*78a0*/  SYNCS.PHASECHK.TRANS64.TRYWAIT P0, [R0+URZ], R3 ;  /* 0x00000003000075a7 */ /* 0x0022a400080011ff */
[----:B--2---:R-:W-:Y:S05]  /*78b0*/  @!P0 NANOSLEEP.SYNCS 0x989680 ;  /* 0x009896800000895d */ /* 0x004fea0003900000 */
[----:B------:R-:W2:Y:S02]  /*78c0*/  @!P0 SYNCS.PHASECHK.TRANS64 P0, [R0+URZ], R3 ;  /* 0x00000003000085a7 */ /* 0x000ea400080010ff */
[----:B--2---:R-:W-:Y:S05]  /*78d0*/  @!P0 BRA `(.L_x_159) ;  /* 0xfffffffc00f08947 */ /* 0x004fea000383ffff */
[----:B------:R-:W-:Y:S05]  /*78e0*/  BRA `(.L_x_160) ;  /* 0xffffffb400bc7947 */ /* 0x000fea000383ffff */
.L_x_56:
[----:B----4-:R-:W-:-:S07]  /*78f0*/  MOV R0, UR5 ;  /* 0x0000000500007c02 */ /* 0x010fce0008000f00 */
.L_x_161:
[----:B-1----:R1:W2:Y:S02]  /*7900*/  SYNCS.PHASECHK.TRANS64.TRYWAIT P0, [R0+URZ], R3 ;  /* 0x00000003000075a7 */ /* 0x0022a400080011ff */
[----:B--2---:R-:W-:Y:S05]  /*7910*/  @!P0 NANOSLEEP.SYNCS 0x989680 ;  /* 0x009896800000895d */ /* 0x004fea0003900000 */
[----:B------:R-:W2:Y:S02]  /*7920*/  @!P0 SYNCS.PHASECHK.TRANS64 P0, [R0+URZ], R3 ;  /* 0x00000003000085a7 */ /* 0x000ea400080010ff */
[----:B--2---:R-:W-:Y:S05]  /*7930*/  @!P0 BRA `(.L_x_161) ;  /* 0xfffffffc00f08947 */ /* 0x004fea000383ffff */
[----:B------:R-:W-:Y:S05]  /*7940*/  BRA `(.L_x_162) ;  /* 0xffffffb400c87947 */ /* 0x000fea000383ffff */
.L_x_57:
[----:B----4-:R-:W-:-:S07]  /*7950*/  MOV R0, UR5 ;  /* 0x0000000500007c02 */ /* 0x010fce0008000f00 */
.L_x_163:
[----:B-1----:R1:W2:Y:S02]  /*7960*/  SYNCS.PHASECHK.TRANS64.TRYWAIT P0, [R0+URZ], R3 ;  /* 0x00000003000075a7 */ /* 0x0022a400080011ff */
[----:B--2---:R-:W-:Y:S05]  /*7970*/  @!P0 NANOSLEEP.SYNCS 0x989680 ;  /* 0x009896800000895d */ /* 0x004fea0003900000 */
[----:B------:R-:W2:Y:S02]  /*7980*/  @!P0 SYNCS.PHASECHK.TRANS64 P0, [R0+URZ], R3 ;  /* 0x00000003000085a7 */ /* 0x000ea400080010ff */
[----:B--2---:R-:W-:Y:S05]  /*7990*/  @!P0 BRA `(.L_x_163) ;  /* 0xfffffffc00f08947 */ /* 0x004fea000383ffff */
[----:B------:R-:W-:Y:S05]  /*79a0*/  BRA `(.L_x_164) ;  /* 0xffffffb400d47947 */ /* 0x000fea000383ffff */
.L_x_58:
[----:B----4-:R-:W-:-:S07]  /*79b0*/  MOV R0, UR5 ;  /* 0x0000000500007c02 */ /* 0x010fce0008000f00 */
.L_x_165:
[----:B-1----:R1:W2:Y:S02]  /*79c0*/  SYNCS.PHASECHK.TRANS64.TRYWAIT P0, [R0+URZ], R3 ;  /* 0x00000003000075a7 */ /* 0x0022a400080011ff */
[----:B--2---:R-:W-:Y:S05]  /*79d0*/  @!P0 NANOSLEEP.SYNCS 0x989680 ;  /* 0x009896800000895d */ /* 0x004fea0003900000 */
[----:B------:R-:W2:Y:S02]  /*79e0*/  @!P0 SYNCS.PHASECHK.TRANS64 P0, [R0+URZ], R3 ;  /* 0x00000003000085a7 */ /* 0x000ea400080010ff */
[----:B--2---:R-:W-:Y:S05]  /*79f0*/  @!P0 BRA `(.L_x_165) ;  /* 0xfffffffc00f08947 */ /* 0x004fea000383ffff */
[----:B------:R-:W-:Y:S05]  /*7a00*/  BRA `(.L_x_166) ;  /* 0xffffffb400e07947 */ /* 0x000fea000383ffff */
.L_x_59:
[----:B----4-:R-:W-:-:S07]  /*7a10*/  MOV R0, UR5 ;  /* 0x0000000500007c02 */ /* 0x010fce0008000f00 */
.L_x_167:
[----:B-1----:R1:W2:Y:S02]  /*7a20*/  SYNCS.PHASECHK.TRANS64.TRYWAIT P0, [R0+URZ], R3 ;  /* 0x00000003000075a7 */ /* 0x0022a400080011ff */
[----:B--2---:R-:W-:Y:S05]  /*7a30*/  @!P0 NANOSLEEP.SYNCS 0x989680 ;  /* 0x009896800000895d */ /* 0x004fea0003900000 */
[----:B------:R-:W2:Y:S02]  /*7a40*/  @!P0 SYNCS.PHASECHK.TRANS64 P0, [R0+URZ], R3 ;  /* 0x00000003000085a7 */ /* 0x000ea400080010ff */
[----:B--2---:R-:W-:Y:S05]  /*7a50*/  @!P0 BRA `(.L_x_167) ;  /* 0xfffffffc00f08947 */ /* 0x004fea000383ffff */
[----:B------:R-:W-:Y:S05]  /*7a60*/  BRA `(.L_x_168) ;  /* 0xffffffb400ec7947 */ /* 0x000fea000383ffff */
.L_x_60:
[----:B----4-:R-:W-:-:S07]  /*7a70*/  MOV R0, UR5 ;  /* 0x0000000500007c02 */ /* 0x010fce0008000f00 */
.L_x_169:
[----:B-1----:R1:W2:Y:S02]  /*7a80*/  SYNCS.PHASECHK.TRANS64.TRYWAIT P0, [R0+URZ], R3 ;  /* 0x00000003000075a7 */ /* 0x0022a400080011ff */
[----:B--2---:R-:W-:Y:S05]  /*7a90*/  @!P0 NANOSLEEP.SYNCS 0x989680 ;  /* 0x009896800000895d */ /* 0x004fea0003900000 */
[----:B------:R-:W2:Y:S02]  /*7aa0*/  @!P0 SYNCS.PHASECHK.TRANS64 P0, [R0+URZ], R3 ;  /* 0x00000003000085a7 */ /* 0x000ea400080010ff */
[----:B--2---:R-:W-:Y:S05]  /*7ab0*/  @!P0 BRA `(.L_x_169) ;  /* 0xfffffffc00f08947 */ /* 0x004fea000383ffff */
[----:B------:R-:W-:Y:S05]  /*7ac0*/  BRA `(.L_x_170) ;  /* 0xffffffb400f87947 */ /* 0x000fea000383ffff */
.L_x_61:
[----:B----4-:R-:W-:-:S07]  /*7ad0*/  MOV R0, UR5 ;  /* 0x0000000500007c02 */ /* 0x010fce0008000f00 */
.L_x_171:
[----:B-1----:R1:W2:Y:S02]  /*7ae0*/  SYNCS.PHASECHK.TRANS64.TRYWAIT P0, [R0+URZ], R3 ;  /* 0x00000003000075a7 */ /* 0x0022a400080011ff */
[----:B--2---:R-:W-:Y:S05]  /*7af0*/  @!P0 NANOSLEEP.SYNCS 0x989680 ;  /* 0x009896800000895d */ /* 0x004fea0003900000 */
[----:B------:R-:W2:Y:S02]  /*7b00*/  @!P0 SYNCS.PHASECHK.TRANS64 P0, [R0+URZ], R3 ;  /* 0x00000003000085a7 */ /* 0x000ea400080010ff */
[----:B--2---:R-:W-:Y:S05]  /*7b10*/  @!P0 BRA `(.L_x_171) ;  /* 0xfffffffc00f08947 */ /* 0x004fea000383ffff */
[----:B------:R-:W-:Y:S05]  /*7b20*/  BRA `(.L_x_172) ;  /* 0xffffffb800047947 */ /* 0x000fea000383ffff */
.L_x_62:
[----:B----4-:R-:W-:-:S07]  /*7b30*/  MOV R0, UR5 ;  /* 0x0000000500007c02 */ /* 0x010fce0008000f00 */
.L_x_173:
[----:B-1----:R1:W2:Y:S02]  /*7b40*/  SYNCS.PHASECHK.TRANS64.TRYWAIT P0, [R0+URZ], R3 ;  /* 0x00000003000075a7 */ /* 0x0022a400080011ff */
[----:B--2---:R-:W-:Y:S05]  /*7b50*/  @!P0 NANOSLEEP.SYNCS 0x989680 ;  /* 0x009896800000895d */ /* 0x004fea0003900000 */
[----:B------:R-:W2:Y:S02]  /*7b60*/  @!P0 SYNCS.PHASECHK.TRANS64 P0, [R0+URZ], R3 ;  /* 0x00000003000085a7 */ /* 0x000ea400080010ff */
[----:B--2---:R-:W-:Y:S05]  /*7b70*/  @!P0 BRA `(.L_x_173) ;  /* 0xfffffffc00f08947 */ /* 0x004fea000383ffff */
[----:B------:R-:W-:Y:S05]  /*7b80*/  BRA `(.L_x_174) ;  /* 0xffffffb800107947 */ /* 0x000fea000383ffff */
.L_x_65:
[----:B-1----:R1:W2:Y:S02]  /*7b90*/  SYNCS.PHASECHK.TRANS64.TRYWAIT P0, [R0+URZ+0x230], R5 ;  /* 0x00023005000075a7 */ /* 0x0022a400080011ff */
[----:B--2---:R-:W-:Y:S05]  /*7ba0*/  @!P0 NANOSLEEP.SYNCS 0x989680 ;  /* 0x009896800000895d */ /* 0x004fea0003900000 */
[----:B------:R-:W2:Y:S02]  /*7bb0*/  @!P0 SYNCS.PHASECHK.TRANS64 P0, [R0+URZ+0x230], R5 ;  /* 0x00023005000085a7 */ /* 0x000ea400080010ff */
[----:B--2---:R-:W-:Y:S05]  /*7bc0*/  @!P0 BRA `(.L_x_65) ;  /* 0xfffffffc00f08947 */ /* 0x004fea000383ffff */
[----:B------:R-:W-:Y:S05]  /*7bd0*/  BRA `(.L_x_175) ;  /* 0xffffffb8006c7947 */ /* 0x000fea000383ffff */
.L_x_66:
[----:B------:R-:W-:-:S07]  /*7be0*/  MOV R0, UR5 ;  /* 0x0000000500007c02 */ /* 0x000fce0008000f00 */
.L_x_176:
[----:B-1----:R1:W2:Y:S02]  /*7bf0*/  SYNCS.PHASECHK.TRANS64.TRYWAIT P0, [R0+URZ+0x1e0], R5 ;  /* 0x0001e005000075a7 */ /* 0x0022a400080011ff */
[----:B--2---:R-:W-:Y:S05]  /*7c00*/  @!P0 NANOSLEEP.SYNCS 0x989680 ;  /* 0x009896800000895d */ /* 0x004fea0003900000 */
[----:B------:R-:W2:Y:S02]  /*7c10*/  @!P0 SYNCS.PHASECHK.TRANS64 P0, [R0+URZ+0x1e0], R5 ;  /* 0x0001e005000085a7 */ /* 0x000ea400080010ff */
[----:B--2---:R-:W-:Y:S05]  /*7c20*/  @!P0 BRA `(.L_x_176) ;  /* 0xfffffffc00f08947 */ /* 0x004fea000383ffff */
[----:B------:R-:W-:Y:S05]  /*7c30*/  BRA `(.L_x_177) ;  /* 0xffffffb8007c7947 */ /* 0x000fea000383ffff */
.L_x_67:
[----:B-1----:R1:W2:Y:S02]  /*7c40*/  SYNCS.PHASECHK.TRANS64.TRYWAIT P1, [R0+URZ+0x1d0], R5 ;  /* 0x0001d005000075a7 */ /* 0x0022a400080211ff */
[----:B--2---:R-:W-:Y:S05]  /*7c50*/  @!P1 NANOSLEEP.SYNCS 0x989680 ;  /* 0x009896800000995d */ /* 0x004fea0003900000 */
[----:B------:R-:W2:Y:S02]  /*7c60*/  @!P1 SYNCS.PHASECHK.TRANS64 P1, [R0+URZ+0x1d0], R5 ;  /* 0x0001d005000095a7 */ /* 0x000ea400080210ff */
[----:B--2---:R-:W-:Y:S05]  /*7c70*/  @!P1 BRA `(.L_x_67) ;  /* 0xfffffffc00f09947 */ /* 0x004fea000383ffff */
[----:B------:R-:W-:Y:S05]  /*7c80*/  BRA `(.L_x_178) ;  /* 0xffffffb800ac7947 */ /* 0x000fea000383ffff */
.L_x_70:
[----:B------:R-:W-:-:S07]  /*7c90*/  MOV R0, UR5 ;  /* 0x0000000500007c02 */ /* 0x000fce0008000f00 */
.L_x_179:
[----:B-1----:R1:W2:Y:S02]  /*7ca0*/  SYNCS.PHASECHK.TRANS64.TRYWAIT P0, [R0+URZ+0x1e0], R3 ;  /* 0x0001e003000075a7 */ /* 0x0022a400080011ff */
[----:B--2---:R-:W-:Y:S05]  /*7cb0*/  @!P0 NANOSLEEP.SYNCS 0x989680 ;  /* 0x009896800000895d */ /* 0x004fea0003900000 */
[----:B------:R-:W2:Y:S02]  /*7cc0*/  @!P0 SYNCS.PHASECHK.TRANS64 P0, [R0+URZ+0x1e0], R3 ;  /* 0x0001e003000085a7 */ /* 0x000ea400080010ff */
[----:B--2---:R-:W-:Y:S05]  /*7cd0*/  @!P0 BRA `(.L_x_179) ;  /* 0xfffffffc00f08947 */ /* 0x004fea000383ffff */
[----:B------:R-:W-:Y:S05]  /*7ce0*/  BRA `(.L_x_69) ;  /* 0xffffffbc00007947 */ /* 0x000fea000383ffff */
.L_x_77:
[----:B-1----:R1:W2:Y:S02]  /*7cf0*/  SYNCS.PHASECHK.TRANS64.TRYWAIT P1, [R0+URZ+0x1d0], R5 ;  /* 0x0001d005000075a7 */ /* 0x0022a400080211ff */
[----:B--2---:R-:W-:Y:S05]  /*7d00*/  @!P1 NANOSLEEP.SYNCS 0x989680 ;  /* 0x009896800000995d */ /* 0x004fea0003900000 */
[----:B------:R-:W2:Y:S02]  /*7d10*/  @!P1 SYNCS.PHASECHK.TRANS64 P1, [R0+URZ+0x1d0], R5 ;  /* 0x0001d005000095a7 */ /* 0x000ea400080210ff */
[----:B--2---:R-:W-:Y:S05]  /*7d20*/  @!P1 BRA `(.L_x_77) ;  /* 0xfffffffc00f09947 */ /* 0x004fea000383ffff */
[----:B------:R-:W-:Y:S05]  /*7d30*/  BRA `(.L_x_180) ;  /* 0xffffffc0005c7947 */ /* 0x000fea000383ffff */
.L_x_78:
[----:B------:R-:W-:-:S07]  /*7d40*/  MOV R3, UR8 ;  /* 0x0000000800037c02 */ /* 0x000fce0008000f00 */
.L_x_181:
[----:B-1----:R1:W2:Y:S02]  /*7d50*/  SYNCS.PHASECHK.TRANS64.TRYWAIT P0, [R3+URZ+0x210], R0 ;  /* 0x00021000030075a7 */ /* 0x0022a400080011ff */
[----:B--2---:R-:W-:Y:S05]  /*7d60*/  @!P0 NANOSLEEP.SYNCS 0x989680 ;  /* 0x009896800000895d */ /* 0x004fea0003900000 */
[----:B------:R-:W2:Y:S02]  /*7d70*/  @!P0 SYNCS.PHASECHK.TRANS64 P0, [R3+URZ+0x210], R0 ;  /* 0x00021000030085a7 */ /* 0x000ea400080010ff */
[----:B--2---:R-:W-:Y:S05]  /*7d80*/  @!P0 BRA `(.L_x_181) ;  /* 0xfffffffc00f08947 */ /* 0x004fea000383ffff */
[----:B------:R-:W-:Y:S05]  /*7d90*/  BRA `(.L_x_182) ;  /* 0xffffffc000ac7947 */ /* 0x000fea000383ffff */
.L_x_81:
[----:B------:R-:W-:Y:S07]  /*7da0*/  MOV R0, UR7 ;  /* 0x0000000700007c02 */ /* 0x000fee0008000f00 */
.L_x_183:
[----:B-1----:R1:W2:Y:S02]  /*7db0*/  SYNCS.PHASECHK.TRANS64.TRYWAIT P0, [R0+URZ], R3 ;  /* 0x00000003000075a7 */ /* 0x0022a400080011ff */
[----:B--2---:R-:W-:Y:S05]  /*7dc0*/  @!P0 NANOSLEEP.SYNCS 0x989680 ;  /* 0x009896800000895d */ /* 0x004fea0003900000 */
[----:B------:R-:W2:Y:S02]  /*7dd0*/  @!P0 SYNCS.PHASECHK.TRANS64 P0, [R0+URZ], R3 ;  /* 0x00000003000085a7 */ /* 0x000ea400080010ff */
[----:B--2---:R-:W-:Y:S05]  /*7de0*/  @!P0 BRA `(.L_x_183) ;  /* 0xfffffffc00f08947 */ /* 0x004fea000383ffff */
[----:B------:R-:W-:Y:S05]  /*7df0*/  BRA `(.L_x_80) ;  /* 0xffffffc000c87947 */ /* 0x000fea000383ffff */
.L_x_84:
[----:B------:R-:W-:-:S07]  /*7e00*/  MOV R0, UR5 ;  /* 0x0000000500007c02 */ /* 0x000fce0008000f00 */
.L_x_184:
[----:B--2---:R2:W3:Y:S02]  /*7e10*/  SYNCS.PHASECHK.TRANS64.TRYWAIT P0, [R0+URZ], R3 ;  /* 0x00000003000075a7 */ /* 0x0044e400080011ff */
[----:B---3--:R-:W-:Y:S05]  /*7e20*/  @!P0 NANOSLEEP.SYNCS 0x989680 ;  /* 0x009896800000895d */ /* 0x008fea0003900000 */
[----:B------:R-:W3:Y:S02]  /*7e30*/  @!P0 SYNCS.PHASECHK.TRANS64 P0, [R0+URZ], R3 ;  /* 0x00000003000085a7 */ /* 0x000ee400080010ff */
[----:B---3--:R-:W-:Y:S05]  /*7e40*/  @!P0 BRA `(.L_x_184) ;  /* 0xfffffffc00f08947 */ /* 0x008fea000383ffff */
[----:B------:R-:W-:Y:S05]  /*7e50*/  BRA `(.L_x_185) ;  /* 0xffffffc4007c7947 */ /* 0x000fea000383ffff */
.L_x_85:
[----:B------:R-:W-:-:S07]  /*7e60*/  MOV R0, UR5 ;  /* 0x0000000500007c02 */ /* 0x000fce0008000f00 */
.L_x_186:
[----:B-1----:R1:W2:Y:S02]  /*7e70*/  SYNCS.PHASECHK.TRANS64.TRYWAIT P0, [R0+URZ], R3 ;  /* 0x00000003000075a7 */ /* 0x0022a400080011ff */
[----:B--2---:R-:W-:Y:S05]  /*7e80*/  @!P0 NANOSLEEP.SYNCS 0x989680 ;  /* 0x009896800000895d */ /* 0x004fea0003900000 */
[----:B------:R-:W2:Y:S02]  /*7e90*/  @!P0 SYNCS.PHASECHK.TRANS64 P0, [R0+URZ], R3 ;  /* 0x00000003000085a7 */ /* 0x000ea400080010ff */
[----:B--2---:R-:W-:Y:S05]  /*7ea0*/  @!P0 BRA `(.L_x_186) ;  /* 0xfffffffc00f08947 */ /* 0x004fea000383ffff */
[----:B------:R-:W-:Y:S05]  /*7eb0*/  BRA `(.L_x_187) ;  /* 0xffffffc400887947 */ /* 0x000fea000383ffff */
.L_x_86:
[----:B------:R-:W-:-:S07]  /*7ec0*/  MOV R0, UR5 ;  /* 0x0000000500007c02 */ /* 0x000fce0008000f00 */
.L_x_188:
[----:B-1----:R1:W2:Y:S02]  /*7ed0*/  SYNCS.PHASECHK.TRANS64.TRYWAIT P0, [R0+URZ], R3 ;  /* 0x00000003000075a7 */ /* 0x0022a400080011ff */
[----:B--2---:R-:W-:Y:S05]  /*7ee0*/  @!P0 NANOSLEEP.SYNCS 0x989680 ;  /* 0x009896800000895d */ /* 0x004fea0003900000 */
[----:B------:R-:W2:Y:S02]  /*7ef0*/  @!P0 SYNCS.PHASECHK.TRANS64 P0, [R0+URZ], R3 ;  /* 0x00000003000085a7 */ /* 0x000ea400080010ff */
[----:B--2---:R-:W-:Y:S05]  /*7f00*/  @!P0 BRA `(.L_x_188) ;  /* 0xfffffffc00f08947 */ /* 0x004fea000383ffff */
[----:B------:R-:W-:Y:S05]  /*7f10*/  BRA `(.L_x_189) ;  /* 0xffffffc400947947 */ /* 0x000fea000383ffff */
.L_x_87:
[----:B------:R-:W-:-:S07]  /*7f20*/  MOV R0, UR7 ;  /* 0x0000000700007c02 */ /* 0x000fce0008000f00 */
.L_x_190:
[----:B-1----:R1:W2:Y:S02]  /*7f30*/  SYNCS.PHASECHK.TRANS64.TRYWAIT P0, [R0+URZ], R3 ;  /* 0x00000003000075a7 */ /* 0x0022a400080011ff */
[----:B--2---:R-:W-:Y:S05]  /*7f40*/  @!P0 NANOSLEEP.SYNCS 0x989680 ;  /* 0x009896800000895d */ /* 0x004fea0003900000 */
[----:B------:R-:W2:Y:S02]  /*7f50*/  @!P0 SYNCS.PHASECHK.TRANS64 P0, [R0+URZ], R3 ;  /* 0x00000003000085a7 */ /* 0x000ea400080010ff */
[----:B--2---:R-:W-:Y:S05]  /*7f60*/  @!P0 BRA `(.L_x_190) ;  /* 0xfffffffc00f08947 */ /* 0x004fea000383ffff */
[----:B------:R-:W-:Y:S05]  /*7f70*/  BRA `(.L_x_191) ;  /* 0xffffffc400a07947 */ /* 0x000fea000383ffff */
.L_x_92:
[----:B---3--:R3:W1:Y:S02]  /*7f80*/  SYNCS.PHASECHK.TRANS64.TRYWAIT P0, [R0+URZ+0x1d0], R3 ;  /* 0x0001d003000075a7 */ /* 0x00866400080011ff */
[----:B-1----:R-:W-:Y:S05]  /*7f90*/  @!P0 NANOSLEEP.SYNCS 0x989680 ;  /* 0x009896800000895d */ /* 0x002fea0003900000 */
[----:B------:R-:W1:Y:S02]  /*7fa0*/  @!P0 SYNCS.PHASECHK.TRANS64 P0, [R0+URZ+0x1d0], R3 ;  /* 0x0001d003000085a7 */ /* 0x000e6400080010ff */
[----:B-1----:R-:W-:Y:S05]  /*7fb0*/  @!P0 BRA `(.L_x_92) ;  /* 0xfffffffc00f08947 */ /* 0x002fea000383ffff */
[----:B------:R-:W-:Y:S05]  /*7fc0*/  BRA `(.L_x_192) ;  /* 0xffffffc8009c7947 */ /* 0x000fea000383ffff */
.L_x_95:
[----:B------:R-:W-:Y:S07]  /*7fd0*/  MOV R0, UR6 ;  /* 0x0000000600007c02 */ /* 0x000fee0008000f00 */
.L_x_193:
[----:B-1----:R1:W3:Y:S02]  /*7fe0*/  SYNCS.PHASECHK.TRANS64.TRYWAIT P0, [R0+URZ+0x1c8], R3 ;  /* 0x0001c803000075a7 */ /* 0x0022e400080011ff */
[----:B---3--:R-:W-:Y:S05]  /*7ff0*/  @!P0 NANOSLEEP.SYNCS 0x989680 ;  /* 0x009896800000895d */ /* 0x008fea0003900000 */
[----:B------:R-:W3:Y:S02]  /*8000*/  @!P0 SYNCS.PHASECHK.TRANS64 P0, [R0+URZ+0x1c8], R3 ;  /* 0x0001c803000085a7 */ /* 0x000ee400080010ff */
[----:B---3--:R-:W-:Y:S05]  /*8010*/  @!P0 BRA `(.L_x_193) ;  /* 0xfffffffc00f08947 */ /* 0x008fea000383ffff */
[----:B------:R-:W-:Y:S05]  /*8020*/  BRA `(.L_x_94) ;  /* 0xffffffcc00887947 */ /* 0x000fea000383ffff */
.L_x_98:
[----:B------:R-:W-:Y:S07]  /*8030*/  MOV R3, UR6 ;  /* 0x0000000600037c02 */ /* 0x000fee0008000f00 */
.L_x_194:
[----:B-1----:R1:W2:Y:S02]  /*8040*/  SYNCS.PHASECHK.TRANS64.TRYWAIT P2, [R3+URZ+0x1b8], R26 ;  /* 0x0001b81a030075a7 */ /* 0x0022a400080411ff */
[----:B--2---:R-:W-:Y:S05]  /*8050*/  @!P2 NANOSLEEP.SYNCS 0x989680 ;  /* 0x009896800000a95d */ /* 0x004fea0003900000 */
[----:B------:R-:W2:Y:S02]  /*8060*/  @!P2 SYNCS.PHASECHK.TRANS64 P2, [R3+URZ+0x1b8], R26 ;  /* 0x0001b81a0300a5a7 */ /* 0x000ea400080410ff */
[----:B--2---:R-:W-:Y:S05]  /*8070*/  @!P2 BRA `(.L_x_194) ;  /* 0xfffffffc00f0a947 */ /* 0x004fea000383ffff */
[----:B------:R-:W-:Y:S05]  /*8080*/  BRA `(.L_x_195) ;  /* 0xffffffd0001c7947 */ /* 0x000fea000383ffff */
.L_x_101:
[----:B--2---:R2:W4:Y:S02]  /*8090*/  SYNCS.PHASECHK.TRANS64.TRYWAIT P0, [R0+URZ+0x1d0], R3 ;  /* 0x0001d003000075a7 */ /* 0x00452400080011ff */
[----:B----4-:R-:W-:Y:S05]  /*80a0*/  @!P0 NANOSLEEP.SYNCS 0x989680 ;  /* 0x009896800000895d */ /* 0x010fea0003900000 */
[----:B------:R-:W4:Y:S02]  /*80b0*/  @!P0 SYNCS.PHASECHK.TRANS64 P0, [R0+URZ+0x1d0], R3 ;  /* 0x0001d003000085a7 */ /* 0x000f2400080010ff */
[----:B----4-:R-:W-:Y:S05]  /*80c0*/  @!P0 BRA `(.L_x_101) ;  /* 0xfffffffc00f08947 */ /* 0x010fea000383ffff */
[----:B------:R-:W-:Y:S05]  /*80d0*/  BRA `(.L_x_196) ;  /* 0xffffffd400787947 */ /* 0x000fea000383ffff */
.L_x_112:
[----:B-1----:R-:W-:Y:S04]  /*80e0*/  MOV R0, UR43 ;  /* 0x0000002b00007c02 */ /* 0x002fe80008000f00 */
[----:B------:R1:W2:Y:S03]  /*80f0*/  SYNCS.PHASECHK.TRANS64.TRYWAIT P1, [R0+URZ+0x1b0], R3 ;  /* 0x0001b003000075a7 */ /* 0x0002a600080211ff */
[----:B--2---:R-:W-:Y:S05]  /*8100*/  @!P1 NANOSLEEP.SYNCS 0x989680 ;  /* 0x009896800000995d */ /* 0x004fea0003900000 */
[----:B------:R-:W2:Y:S02]  /*8110*/  @!P1 SYNCS.PHASECHK.TRANS64 P1, [R0+URZ+0x1b0], R3 ;  /* 0x0001b003000095a7 */ /* 0x000ea400080210ff */
[----:B--2---:R-:W-:Y:S05]  /*8120*/  @!P1 BRA `(.L_x_112) ;  /* 0xfffffffc00ec9947 */ /* 0x004fea000383ffff */
[----:B------:R-:W-:Y:S05]  /*8130*/  BRA `(.L_x_111) ;  /* 0xffffffe0006c7947 */ /* 0x000fea000383ffff */
.L_x_114:
[----:B-1----:R1:W4:Y:S02]  /*8140*/  SYNCS.PHASECHK.TRANS64.TRYWAIT P1, [R92+URZ+0x1f0], R7 ;  /* 0x0001f0075c0075a7 */ /* 0x00232400080211ff */
[----:B----4-:R-:W-:Y:S05]  /*8150*/  @!P1 NANOSLEEP.SYNCS 0x989680 ;  /* 0x009896800000995d */ /* 0x010fea0003900000 */
[----:B------:R-:W4:Y:S02]  /*8160*/  @!P1 SYNCS.PHASECHK.TRANS64 P1, [R92+URZ+0x1f0], R7 ;  /* 0x0001f0075c0095a7 */ /* 0x000f2400080210ff */
[----:B----4-:R-:W-:Y:S05]  /*8170*/  @!P1 BRA `(.L_x_114) ;  /* 0xfffffffc00f09947 */ /* 0x010fea000383ffff */
[----:B------:R-:W-:Y:S05]  /*8180*/  BRA `(.L_x_113) ;  /* 0xffffffe000a87947 */ /* 0x000fea000383ffff */
        .weak           $__internal_0_$__cuda_sm10x_tcgen05_guardrail_trap_col_being_dealloced_not_returned_by_alloc
        .type           $__internal_0_$__cuda_sm10x_tcgen05_guardrail_trap_col_being_dealloced_not_returned_by_alloc,@function
        .size           $__internal_0_$__cuda_sm10x_tcgen05_guardrail_trap_col_being_dealloced_not_returned_by_alloc,($__internal_1_$__cuda_sm10x_tcgen05_guardrail_trap_phase_invalid_during_alloc - $__internal_0_$__cuda_sm10x_tcgen05_guardrail_trap_col_being_dealloced_not_returned_by_alloc)
$__internal_0_$__cuda_sm10x_tcgen05_guardrail_trap_col_being_dealloced_not_returned_by_alloc:
[----:B------:R-:W-:Y:S05]  /*8190*/  BPT.TRAP 0x1 ;  /* 0x000000040000795c */ /* 0x000fea0000300000 */
[----:B------:R-:W-:-:S04]  /*81a0*/  HFMA2 R3, -RZ, RZ, 0, 0 ;  /* 0x00000000ff037431 */ /* 0x000fc800000001ff */
[----:B------:R-:W-:Y:S05]  /*81b0*/  RET.REL.NODEC R2 `(_ZN7cutlass13device_kernelINS_4gemm6kernel13GemmUniversalIN4cute5tupleIJiiiiEEENS1_10collective13CollectiveMmaINS1_35MainloopSm100TmaUmmaWarpSpecializedILi27ELi2ELi4ENS5_IJNS4_1CILi1EEESB_SB_EEEEENS5_IJNSA_ILi64EEESE_SE_EEENS_12float_e4m3_tENS5_IJlSB_lEEENS_12float_e5m2_tENS5_IJSB_llEEENS4_8TiledMMAINS4_8MMA_AtomIJNS4_10MMA_TraitsINS4_19SM100_MMA_F8F6F4_SSEJSG_SI_fSE_SE_NS4_17integral_constantINS4_4UMMA5MajorELSQ_0EEENSO_ISQ_LSQ_1EEENSO_INSP_7ScaleInELST_0EEESU_EEEEEENS4_6LayoutISC_NS5_IJNSA_ILi0EEESY_SY_EEEEENS5_IJNS4_10UnderscoreES11_S11_EEEEENS4_13SM90_TMA_LOADENS4_14ComposedLayoutINS4_7SwizzleILi2ELi4ELi3EEENS4_18smem_ptr_flag_bitsILi8EEENSX_INS5_IJNSA_ILi8EEESE_EEENS5_IJSE_SB_EEEEEEEvNS4_8identityES14_NS15_IS17_S19_NSX_INS5_IJSE_S1A_EEENS5_IJSB_SE_EEEEEEEvS1F_EENS_8epilogue10collective18CollectiveEpilogueINS1L_23Sm100TmaWarpSpecializedILi1ELi1ELi32ELb0ELb0EEEJSF_NS5_IJNSX_ISE_SB_EES1Q_EEESG_SH_SG_SH_NS1L_6fusion15FusionCallbacksIS1P_NS1S_17LinearCombinationISG_fSG_fLNS_15FloatRoundStyleE2EEESF_S1R_JEEENS4_5SM1004TMEM4LOAD26SM100_TMEM_LOAD_16dp32b32xES14_S1E_NS4_39AutoVectorizingCopyWithAssumedAlignmentILi128EEENS4_14SM90_TMA_STOREES1E_S23_S23_EEEvvEEEEvNT_6ParamsE) ;  /* 0xffffff7c02907950 */ /* 0x000fea0003c3ffff */
        .weak           $__internal_1_$__cuda_sm10x_tcgen05_guardrail_trap_phase_invalid_during_alloc
        .type           $__internal_1_$__cuda_sm10x_tcgen05_guardrail_trap_phase_invalid_during_alloc,@function
        .size           $__internal_1_$__cuda_sm10x_tcgen05_guardrail_trap_phase_invalid_during_alloc,($__internal_2_$__cuda_sm10x_tcgen05_guardrail_trap_unallocated_columns_being_dealloced - $__internal_1_$__cuda_sm10x_tcgen05_guardrail_trap_phase_invalid_during_alloc)
$__internal_1_$__cuda_sm10x_tcgen05_guardrail_trap_phase_invalid_during_alloc:
[----:B------:R-:W-:Y:S05]  /*81c0*/  BPT.TRAP 0x1 ;  /* 0x000000040000795c */ /* 0x000fea0000300000 */
[----:B------:R-:W-:-:S04]  /*81d0*/  MOV R3, 0x0 ;  /* 0x0000000000037802 */ /* 0x000fc80000000f00 */
[----:B------:R-:W-:Y:S05]  /*81e0*/  RET.REL.NODEC R2 `(_ZN7cutlass13device_kernelINS_4gemm6kernel13GemmUniversalIN4cute5tupleIJiiiiEEENS1_10collective13CollectiveMmaINS1_35MainloopSm100TmaUmmaWarpSpecializedILi27ELi2ELi4ENS5_IJNS4_1CILi1EEESB_SB_EEEEENS5_IJNSA_ILi64EEESE_SE_EEENS_12float_e4m3_tENS5_IJlSB_lEEENS_12float_e5m2_tENS5_IJSB_llEEENS4_8TiledMMAINS4_8MMA_AtomIJNS4_10MMA_TraitsINS4_19SM100_MMA_F8F6F4_SSEJSG_SI_fSE_SE_NS4_17integral_constantINS4_4UMMA5MajorELSQ_0EEENSO_ISQ_LSQ_1EEENSO_INSP_7ScaleInELST_0EEESU_EEEEEENS4_6LayoutISC_NS5_IJNSA_ILi0EEESY_SY_EEEEENS5_IJNS4_10UnderscoreES11_S11_EEEEENS4_13SM90_TMA_LOADENS4_14ComposedLayoutINS4_7SwizzleILi2ELi4ELi3EEENS4_18smem_ptr_flag_bitsILi8EEENSX_INS5_IJNSA_ILi8EEESE_EEENS5_IJSE_SB_EEEEEEEvNS4_8identityES14_NS15_IS17_S19_NSX_INS5_IJSE_S1A_EEENS5_IJSB_SE_EEEEEEEvS1F_EENS_8epilogue10collective18CollectiveEpilogueINS1L_23Sm100TmaWarpSpecializedILi1ELi1ELi32ELb0ELb0EEEJSF_NS5_IJNSX_ISE_SB_EES1Q_EEESG_SH_SG_SH_NS1L_6fusion15FusionCallbacksIS1P_NS1S_17LinearCombinationISG_fSG_fLNS_15FloatRoundStyleE2EEESF_S1R_JEEENS4_5SM1004TMEM4LOAD26SM100_TMEM_LOAD_16dp32b32xES14_S1E_NS4_39AutoVectorizingCopyWithAssumedAlignmentILi128EEENS4_14SM90_TMA_STOREES1E_S23_S23_EEEvvEEEEvNT_6ParamsE) ;  /* 0xffffff7c02847950 */ /* 0x000fea0003c3ffff */
        .weak           $__internal_2_$__cuda_sm10x_tcgen05_guardrail_trap_unallocated_columns_being_dealloced
        .type           $__internal_2_$__cuda_sm10x_tcgen05_guardrail_trap_unallocated_columns_being_dealloced,@function
        .size           $__internal_2_$__cuda_sm10x_tcgen05_guardrail_trap_unallocated_columns_being_dealloced,(.L_x_198 - $__internal_2_$__cuda_sm10x_tcgen05_guardrail_trap_unallocated_columns_being_dealloced)
$__internal_2_$__cuda_sm10x_tcgen05_guardrail_trap_unallocated_columns_being_dealloced:
[----:B------:R-:W-:Y:S05]  /*81f0*/  BPT.TRAP 0x1 ;  /* 0x000000040000795c */ /* 0x000fea0000300000 */
[----:B------:R-:W-:-:S04]  /*8200*/  HFMA2 R3, -RZ, RZ, 0, 0 ;  /* 0x00000000ff037431 */ /* 0x000fc800000001ff */
[----:B------:R-:W-:Y:S05]  /*8210*/  RET.REL.NODEC R2 `(_ZN7cutlass13device_kernelINS_4gemm6kernel13GemmUniversalIN4cute5tupleIJiiiiEEENS1_10collective13CollectiveMmaINS1_35MainloopSm100TmaUmmaWarpSpecializedILi27ELi2ELi4ENS5_IJNS4_1CILi1EEESB_SB_EEEEENS5_IJNSA_ILi64EEESE_SE_EEENS_12float_e4m3_tENS5_IJlSB_lEEENS_12float_e5m2_tENS5_IJSB_llEEENS4_8TiledMMAINS4_8MMA_AtomIJNS4_10MMA_TraitsINS4_19SM100_MMA_F8F6F4_SSEJSG_SI_fSE_SE_NS4_17integral_constantINS4_4UMMA5MajorELSQ_0EEENSO_ISQ_LSQ_1EEENSO_INSP_7ScaleInELST_0EEESU_EEEEEENS4_6LayoutISC_NS5_IJNSA_ILi0EEESY_SY_EEEEENS5_IJNS4_10UnderscoreES11_S11_EEEEENS4_13SM90_TMA_LOADENS4_14ComposedLayoutINS4_7SwizzleILi2ELi4ELi3EEENS4_18smem_ptr_flag_bitsILi8EEENSX_INS5_IJNSA_ILi8EEESE_EEENS5_IJSE_SB_EEEEEEEvNS4_8identityES14_NS15_IS17_S19_NSX_INS5_IJSE_S1A_EEENS5_IJSB_SE_EEEEEEEvS1F_EENS_8epilogue10collective18CollectiveEpilogueINS1L_23Sm100TmaWarpSpecializedILi1ELi1ELi32ELb0ELb0EEEJSF_NS5_IJNSX_ISE_SB_EES1Q_EEESG_SH_SG_SH_NS1L_6fusion15FusionCallbacksIS1P_NS1S_17LinearCombinationISG_fSG_fLNS_15FloatRoundStyleE2EEESF_S1R_JEEENS4_5SM1004TMEM4LOAD26SM100_TMEM_LOAD_16dp32b32xES14_S1E_NS4_39AutoVectorizingCopyWithAssumedAlignmentILi128EEENS4_14SM90_TMA_STOREES1E_S23_S23_EEEvvEEEEvNT_6ParamsE) ;  /* 0xffffff7c02787950 */ /* 0x000fea0003c3ffff */
.L_x_197:
[----:B------:R-:W-:-:S00]  /*8220*/  BRA `(.L_x_197) ;  /* 0xfffffffc00fc7947 */ /* 0x000fc0000383ffff */
[----:B------:R-:W-:-:S00]  /*8230*/  NOP ;  /* 0x0000000000007918 */ /* 0x000fc00000000000 */
        /* <DEDUP_REMOVED lines=12> */
.L_x_198:


//--------------------- .nv.global.init           --------------------------
	.section	.nv.global.init,"aw",@progbits
.nv.global.init:
	.type		$str$27,@object
	.size		$str$27,($str$28 - $str$27)
$str$27:
        /*0000*/ 	.byte	0x28, 0x61, 0x64, 0x64, 0x72, 0x65, 0x73, 0x73, 0x20, 0x26, 0x20, 0x6d, 0x61, 0x73, 0x6b, 0x29
        /*0010*/ 	.byte	0x20, 0x3d, 0x3d, 0x20, 0x30, 0x00
	.type		$str$28,@object
	.size		$str$28,($str$26 - $str$28)
$str$28:
        /*0016*/ 	.byte	0x2f, 0x74, 0x6d, 0x70, 0x2f, 0x63, 0x75, 0x74, 0x6c, 0x61, 0x73, 0x73, 0x5f, 0x73, 0x77, 0x65
        /*0026*/ 	.byte	0x65, 0x70, 0x5f, 0x73, 0x72, 0x63, 0x2f, 0x69, 0x6e, 0x63, 0x6c, 0x75, 0x64, 0x65, 0x2f, 0x63
        /*0036*/ 	.byte	0x75, 0x74, 0x65, 0x2f, 0x70, 0x6f, 0x69, 0x6e, 0x74, 0x65, 0x72, 0x5f, 0x66, 0x6c, 0x61, 0x67
        /*0046*/ 	.byte	0x67, 0x65, 0x64, 0x2e, 0x68, 0x70, 0x70, 0x00
	.type		$str$26,@object
	.size		$str$26,($str$25 - $str$26)
$str$26:
        /*004e*/ 	.byte	0x2f, 0x74, 0x6d, 0x70, 0x2f, 0x63, 0x75, 0x74, 0x6c, 0x61, 0x73, 0x73, 0x5f, 0x73, 0x77, 0x65
        /*005e*/ 	.byte	0x65, 0x70, 0x5f, 0x73, 0x72, 0x63, 0x2f, 0x69, 0x6e, 0x63, 0x6c, 0x75, 0x64, 0x65, 0x2f, 0x63
        /*006e*/ 	.byte	0x75, 0x74, 0x65, 0x2f, 0x61, 0x74, 0x6f, 0x6d, 0x2f, 0x63, 0x6f, 0x70, 0x79, 0x5f, 0x74, 0x72
        /*007e*/ 	.byte	0x61, 0x69, 0x74, 0x73, 0x5f, 0x73, 0x6d, 0x31, 0x30, 0x30, 0x2e, 0x68, 0x70, 0x70, 0x00
	.type		$str$25,@object
	.size		$str$25,(__unnamed_1 - $str$25)
$str$25:
        /*008d*/ 	.byte	0x28, 0x28, 0x75, 0x69, 0x6e, 0x74, 0x33, 0x32, 0x5f, 0x74, 0x28, 0x74, 0x68, 0x72, 0x65, 0x61
        /*009d*/ 	.byte	0x64, 0x49, 0x64, 0x78, 0x2e, 0x78, 0x29, 0x20, 0x2f, 0x20, 0x33, 0x32, 0x29, 0x20, 0x25, 0x20
        /*00ad*/ 	.byte	0x34, 0x29, 0x20, 0x3d, 0x3d, 0x20, 0x28, 0x28, 0x28, 0x74, 0x6d, 0x65, 0x6d, 0x5f, 0x61, 0x64
        /*00bd*/ 	.byte	0x64, 0x72, 0x20, 0x3e, 0x3e, 0x20, 0x31, 0x36, 0x29, 0x20, 0x2f, 0x20, 0x33, 0x32, 0x29, 0x20
        /*00cd*/ 	.byte	0x25, 0x20, 0x34, 0x29, 0x00
	.type		__unnamed_1,@object
	.size		__unnamed_1,(__unnamed_2 - __unnamed_1)
__unnamed_1:
        /*00d2*/ 	.byte	0x61, 0x75, 0x74, 0x6f, 0x20, 0x63, 0x75, 0x74, 0x65, 0x3a, 0x3a, 0x61, 0x73, 0x5f, 0x70, 0x6f
        /* <DEDUP_REMOVED lines=24> */
        /*0262*/ 	.byte	0x3c, 0x34, 0x30, 0x39, 0x36, 0x3e, 0x3e, 0x3e, 0x3e, 0x5d, 0x00
	.type		__unnamed_2,@object
	.size		__unnamed_2,(.L_2 - __unnamed_2)
__unnamed_2:
        /* <DEDUP_REMOVED lines=40> */
        /*04ed*/ 	.byte	0x74, 0x65, 0x3a, 0x3a, 0x43, 0x3c, 0x30, 0x3e, 0x3e, 0x3e, 0x3e, 0x5d, 0x00
.L_2:


//--------------------- .nv.shared._ZN7cutlass13device_kernelINS_4gemm6kernel13GemmUniversalIN4cute5tupleIJiiiiEEENS1_10collective13CollectiveMmaINS1_35MainloopSm100TmaUmmaWarpSpecializedILi27ELi2ELi4ENS5_IJNS4_1CILi1EEESB_SB_EEEEENS5_IJNSA_ILi64EEESE_SE_EEENS_12float_e4m3_tENS5_IJlSB_lEEENS_12float_e5m2_tENS5_IJSB_llEEENS4_8TiledMMAINS4_8MMA_AtomIJNS4_10MMA_TraitsINS4_19SM100_MMA_F8F6F4_SSEJSG_SI_fSE_SE_NS4_17integral_constantINS4_4UMMA5MajorELSQ_0EEENSO_ISQ_LSQ_1EEENSO_INSP_7ScaleInELST_0EEESU_EEEEEENS4_6LayoutISC_NS5_IJNSA_ILi0EEESY_SY_EEEEENS5_IJNS4_10UnderscoreES11_S11_EEEEENS4_13SM90_TMA_LOADENS4_14ComposedLayoutINS4_7SwizzleILi2ELi4ELi3EEENS4_18smem_ptr_flag_bitsILi8EEENSX_INS5_IJNSA_ILi8EEESE_EEENS5_IJSE_SB_EEEEEEEvNS4_8identityES14_NS15_IS17_S19_NSX_INS5_IJSE_S1A_EEENS5_IJSB_SE_EEEEEEEvS1F_EENS_8epilogue10collective18CollectiveEpilogueINS1L_23Sm100TmaWarpSpecializedILi1ELi1ELi32ELb0ELb0EEEJSF_NS5_IJNSX_ISE_SB_EES1Q_EEESG_SH_SG_SH_NS1L_6fusion15FusionCallbacksIS1P_NS1S_17LinearCombinationISG_fSG_fLNS_15FloatRoundStyleE2EEESF_S1R_JEEENS4_5SM1004TMEM4LOAD26SM100_TMEM_LOAD_16dp32b32xES14_S1E_NS4_39AutoVectorizingCopyWithAssumedAlignmentILi128EEENS4_14SM90_TMA_STOREES1E_S23_S23_EEEvvEEEEvNT_6ParamsE --------------------------
	.section	.nv.shared._ZN7cutlass13device_kernelINS_4gemm6kernel13GemmUniversalIN4cute5tupleIJiiiiEEENS1_10collective13CollectiveMmaINS1_35MainloopSm100TmaUmmaWarpSpecializedILi27ELi2ELi4ENS5_IJNS4_1CILi1EEESB_SB_EEEEENS5_IJNSA_ILi64EEESE_SE_EEENS_12float_e4m3_tENS5_IJlSB_lEEENS_12float_e5m2_tENS5_IJSB_llEEENS4_8TiledMMAINS4_8MMA_AtomIJNS4_10MMA_TraitsINS4_19SM100_MMA_F8F6F4_SSEJSG_SI_fSE_SE_NS4_17integral_constantINS4_4UMMA5MajorELSQ_0EEENSO_ISQ_LSQ_1EEENSO_INSP_7ScaleInELST_0EEESU_EEEEEENS4_6LayoutISC_NS5_IJNSA_ILi0EEESY_SY_EEEEENS5_IJNS4_10UnderscoreES11_S11_EEEEENS4_13SM90_TMA_LOADENS4_14ComposedLayoutINS4_7SwizzleILi2ELi4ELi3EEENS4_18smem_ptr_flag_bitsILi8EEENSX_INS5_IJNSA_ILi8EEESE_EEENS5_IJSE_SB_EEEEEEEvNS4_8identityES14_NS15_IS17_S19_NSX_INS5_IJSE_S1A_EEENS5_IJSB_SE_EEEEEEEvS1F_EENS_8epilogue10collective18CollectiveEpilogueINS1L_23Sm100TmaWarpSpecializedILi1ELi1ELi32ELb0ELb0EEEJSF_NS5_IJNSX_ISE_SB_EES1Q_EEESG_SH_SG_SH_NS1L_6fusion15FusionCallbacksIS1P_NS1S_17LinearCombinationISG_fSG_fLNS_15FloatRoundStyleE2EEESF_S1R_JEEENS4_5SM1004TMEM4LOAD26SM100_TMEM_LOAD_16dp32b32xES14_S1E_NS4_39AutoVectorizingCopyWithAssumedAlignmentILi128EEENS4_14SM90_TMA_STOREES1E_S23_S23_EEEvvEEEEvNT_6ParamsE,"aw",@nobits
	.sectionflags	@""
	.align	16
	.zero		1024


//--------------------- .nv.shared.reserved.0     --------------------------
	.section	.nv.shared.reserved.0,"aw",@nobits
	.weak		__nv_reservedSMEM_offset_0_alias
	.size		__nv_reservedSMEM_offset_0_alias, 0, 64
	.other		__nv_reservedSMEM_offset_0_alias,@"STO_CUDA_RESERVED_SHARED STV_DEFAULT"
__nv_reservedSMEM_offset_0_alias:
	.zero		0
.nv.shared.reserved.0:
	.zero		64
	.weak		__nv_reservedSMEM_tcgen05_partition
	.type		__nv_reservedSMEM_tcgen05_partition,@object
	.size		__nv_reservedSMEM_tcgen05_partition,(.L_0 - __nv_reservedSMEM_tcgen05_partition)
__nv_reservedSMEM_tcgen05_partition:
	.zero		32
.L_0:


//--------------------- .nv.global                --------------------------
	.section	.nv.global,"aw",@nobits
.nv.global:
	.type		_ZN40_INTERNAL_30df41c8_4_k_cu_efea7676_320884cute1_E,@object
	.size		_ZN40_INTERNAL_30df41c8_4_k_cu_efea7676_320884cute1_E,(_ZN40_INTERNAL_30df41c8_4_k_cu_efea7676_320884cuda3std3__45__cpo6cbeginE - _ZN40_INTERNAL_30df41c8_4_k_cu_efea7676_320884cute1_E)
_ZN40_INTERNAL_30df41c8_4_k_cu_efea7676_320884cute1_E:
	.zero		1
	.type		_ZN40_INTERNAL_30df41c8_4_k_cu_efea7676_320884cuda3std3__45__cpo6cbeginE,@object
	.size		_ZN40_INTERNAL_30df41c8_4_k_cu_efea7676_320884cuda3std3__45__cpo6cbeginE,(_ZN40_INTERNAL_30df41c8_4_k_cu_efea7676_320884cuda3std3__48in_placeE - _ZN40_INTERNAL_30df41c8_4_k_cu_efea7676_320884cuda3std3__45__cpo6cbeginE)
_ZN40_INTERNAL_30df41c8_4_k_cu_efea7676_320884cuda3std3__45__cpo6cbeginE:
	.zero		1
	.type		_ZN40_INTERNAL_30df41c8_4_k_cu_efea7676_320884cuda3std3__48in_placeE,@object
	.size		_ZN40_INTERNAL_30df41c8_4_k_cu_efea7676_320884cuda3std3__48in_placeE,(_ZN40_INTERNAL_30df41c8_4_k_cu_efea7676_320884cuda3std6ranges3__45__cpo9iter_moveE - _ZN40_INTERNAL_30df41c8_4_k_cu_efea7676_320884cuda3std3__48in_placeE)
_ZN40_INTERNAL_30df41c8_4_k_cu_efea7676_320884cuda3std3__48in_placeE:
	.zero		1
	.type		_ZN40_INTERNAL_30df41c8_4_k_cu_efea7676_320884cuda3std6ranges3__45__cpo9iter_moveE,@object
	.size		_ZN40_INTERNAL_30df41c8_4_k_cu_efea7676_320884cuda3std6ranges3__45__cpo9iter_moveE,(_ZN40_INTERNAL_30df41c8_4_k_cu_efea7676_320884cuda3std3__45__cpo5beginE - _ZN40_INTERNAL_30df41c8_4_k_cu_efea7676_320884cuda3std6ranges3__45__cpo9iter_moveE)
_ZN40_INTERNAL_30df41c8_4_k_cu_efea7676_320884cuda3std6ranges3__45__cpo9iter_moveE:
	.zero		1
	.type		_ZN40_INTERNAL_30df41c8_4_k_cu_efea7676_320884cuda3std3__45__cpo5beginE,@object
	.size		_ZN40_INTERNAL_30df41c8_4_k_cu_efea7676_320884cuda3std3__45__cpo5beginE,(_ZN40_INTERNAL_30df41c8_4_k_cu_efea7676_320884cuda3std3__442_GLOBAL__N__30df41c8_4_k_cu_efea7676_320886ignoreE - _ZN40_INTERNAL_30df41c8_4_k_cu_efea7676_320884cuda3std3__45__cpo5beginE)
_ZN40_INTERNAL_30df41c8_4_k_cu_efea7676_320884cuda3std3__45__cpo5beginE:
	.zero		1
	.type		_ZN40_INTERNAL_30df41c8_4_k_cu_efea7676_320884cuda3std3__442_GLOBAL__N__30df41c8_4_k_cu_efea7676_320886ignoreE,@object
	.size		_ZN40_INTERNAL_30df41c8_4_k_cu_efea7676_320884cuda3std3__442_GLOBAL__N__30df41c8_4_k_cu_efea7676_320886ignoreE,(_ZN40_INTERNAL_30df41c8_4_k_cu_efea7676_320884cute7productE - _ZN40_INTERNAL_30df41c8_4_k_cu_efea7676_320884cuda3std3__442_GLOBAL__N__30df41c8_4_k_cu_efea7676_320886ignoreE)
_ZN40_INTERNAL_30df41c8_4_k_cu_efea7676_320884cuda3std3__442_GLOBAL__N__30df41c8_4_k_cu_efea7676_320886ignoreE:
	.zero		1
	.type		_ZN40_INTERNAL_30df41c8_4_k_cu_efea7676_320884cute7productE,@object
	.size		_ZN40_INTERNAL_30df41c8_4_k_cu_efea7676_320884cute7productE,(_ZN40_INTERNAL_30df41c8_4_k_cu_efea7676_320884cuda3std3__45__cpo3endE - _ZN40_INTERNAL_30df41c8_4_k_cu_efea7676_320884cute7productE)
_ZN40_INTERNAL_30df41c8_4_k_cu_efea7676_320884cute7productE:
	.zero		1
	.type		_ZN40_INTERNAL_30df41c8_4_k_cu_efea7676_320884cuda3std3__45__cpo3endE,@object
	.size		_ZN40_INTERNAL_30df41c8_4_k_cu_efea7676_320884cuda3std3__45__cpo3endE,(_ZN40_INTERNAL_30df41c8_4_k_cu_efea7676_320884cuda3std3__419piecewise_constructE - _ZN40_INTERNAL_30df41c8_4_k_cu_efea7676_320884cuda3std3__45__cpo3endE)
_ZN40_INTERNAL_30df41c8_4_k_cu_efea7676_320884cuda3std3__45__cpo3endE:
	.zero		1
	.type		_ZN40_INTERNAL_30df41c8_4_k_cu_efea7676_320884cuda3std3__419piecewise_constructE,@object
	.size		_ZN40_INTERNAL_30df41c8_4_k_cu_efea7676_320884cuda3std3__419piecewise_constructE,(_ZN40_INTERNAL_30df41c8_4_k_cu_efea7676_320884cuda3std3__45__cpo4cendE - _ZN40_INTERNAL_30df41c8_4_k_cu_efea7676_320884cuda3std3__419piecewise_constructE)
_ZN40_INTERNAL_30df41c8_4_k_cu_efea7676_320884cuda3std3__419piecewise_constructE:
	.zero		1
	.type		_ZN40_INTERNAL_30df41c8_4_k_cu_efea7676_320884cuda3std3__45__cpo4cendE,@object
	.size		_ZN40_INTERNAL_30df41c8_4_k_cu_efea7676_320884cuda3std3__45__cpo4cendE,(_ZN40_INTERNAL_30df41c8_4_k_cu_efea7676_320884cuda3std6ranges3__45__cpo4swapE - _ZN40_INTERNAL_30df41c8_4_k_cu_efea7676_320884cuda3std3__45__cpo4cendE)
_ZN40_INTERNAL_30df41c8_4_k_cu_efea7676_320884cuda3std3__45__cpo4cendE:
	.zero		1
	.type		_ZN40_INTERNAL_30df41c8_4_k_cu_efea7676_320884cuda3std6ranges3__45__cpo4swapE,@object
	.size		_ZN40_INTERNAL_30df41c8_4_k_cu_efea7676_320884cuda3std6ranges3__45__cpo4swapE,(.L_10 - _ZN40_INTERNAL_30df41c8_4_k_cu_efea7676_320884cuda3std6ranges3__45__cpo4swapE)
_ZN40_INTERNAL_30df41c8_4_k_cu_efea7676_320884cuda3std6ranges3__45__cpo4swapE:
	.zero		1
.L_10:


//--------------------- .nv.constant0._ZN7cutlass13device_kernelINS_4gemm6kernel13GemmUniversalIN4cute5tupleIJiiiiEEENS1_10collective13CollectiveMmaINS1_35MainloopSm100TmaUmmaWarpSpecializedILi27ELi2ELi4ENS5_IJNS4_1CILi1EEESB_SB_EEEEENS5_IJNSA_ILi64EEESE_SE_EEENS_12float_e4m3_tENS5_IJlSB_lEEENS_12float_e5m2_tENS5_IJSB_llEEENS4_8TiledMMAINS4_8MMA_AtomIJNS4_10MMA_TraitsINS4_19SM100_MMA_F8F6F4_SSEJSG_SI_fSE_SE_NS4_17integral_constantINS4_4UMMA5MajorELSQ_0EEENSO_ISQ_LSQ_1EEENSO_INSP_7ScaleInELST_0EEESU_EEEEEENS4_6LayoutISC_NS5_IJNSA_ILi0EEESY_SY_EEEEENS5_IJNS4_10UnderscoreES11_S11_EEEEENS4_13SM90_TMA_LOADENS4_14ComposedLayoutINS4_7SwizzleILi2ELi4ELi3EEENS4_18smem_ptr_flag_bitsILi8EEENSX_INS5_IJNSA_ILi8EEESE_EEENS5_IJSE_SB_EEEEEEEvNS4_8identityES14_NS15_IS17_S19_NSX_INS5_IJSE_S1A_EEENS5_IJSB_SE_EEEEEEEvS1F_EENS_8epilogue10collective18CollectiveEpilogueINS1L_23Sm100TmaWarpSpecializedILi1ELi1ELi32ELb0ELb0EEEJSF_NS5_IJNSX_ISE_SB_EES1Q_EEESG_SH_SG_SH_NS1L_6fusion15FusionCallbacksIS1P_NS1S_17LinearCombinationISG_fSG_fLNS_15FloatRoundStyleE2EEESF_S1R_JEEENS4_5SM1004TMEM4LOAD26SM100_TMEM_LOAD_16dp32b32xES14_S1E_NS4_39AutoVectorizingCopyWithAssumedAlignmentILi128EEENS4_14SM90_TMA_STOREES1E_S23_S23_EEEvvEEEEvNT_6ParamsE --------------------------
	.section	.nv.constant0._ZN7cutlass13device_kernelINS_4gemm6kernel13GemmUniversalIN4cute5tupleIJiiiiEEENS1_10collective13CollectiveMmaINS1_35MainloopSm100TmaUmmaWarpSpecializedILi27ELi2ELi4ENS5_IJNS4_1CILi1EEESB_SB_EEEEENS5_IJNSA_ILi64EEESE_SE_EEENS_12float_e4m3_tENS5_IJlSB_lEEENS_12float_e5m2_tENS5_IJSB_llEEENS4_8TiledMMAINS4_8MMA_AtomIJNS4_10MMA_TraitsINS4_19SM100_MMA_F8F6F4_SSEJSG_SI_fSE_SE_NS4_17integral_constantINS4_4UMMA5MajorELSQ_0EEENSO_ISQ_LSQ_1EEENSO_INSP_7ScaleInELST_0EEESU_EEEEEENS4_6LayoutISC_NS5_IJNSA_ILi0EEESY_SY_EEEEENS5_IJNS4_10UnderscoreES11_S11_EEEEENS4_13SM90_TMA_LOADENS4_14ComposedLayoutINS4_7SwizzleILi2ELi4ELi3EEENS4_18smem_ptr_flag_bitsILi8EEENSX_INS5_IJNSA_ILi8EEESE_EEENS5_IJSE_SB_EEEEEEEvNS4_8identityES14_NS15_IS17_S19_NSX_INS5_IJSE_S1A_EEENS5_IJSB_SE_EEEEEEEvS1F_EENS_8epilogue10collective18CollectiveEpilogueINS1L_23Sm100TmaWarpSpecializedILi1ELi1ELi32ELb0ELb0EEEJSF_NS5_IJNSX_ISE_SB_EES1Q_EEESG_SH_SG_SH_NS1L_6fusion15FusionCallbacksIS1P_NS1S_17LinearCombinationISG_fSG_fLNS_15FloatRoundStyleE2EEESF_S1R_JEEENS4_5SM1004TMEM4LOAD26SM100_TMEM_LOAD_16dp32b32xES14_S1E_NS4_39AutoVectorizingCopyWithAssumedAlignmentILi128EEENS4_14SM90_TMA_STOREES1E_S23_S23_EEEvvEEEEvNT_6ParamsE,"a",@progbits
	.sectionflags	@""
	.align	4
.nv.constant0._ZN7cutlass13device_kernelINS_4gemm6kernel13GemmUniversalIN4cute5tupleIJiiiiEEENS1_10collective13CollectiveMmaINS1_35MainloopSm100TmaUmmaWarpSpecializedILi27ELi2ELi4ENS5_IJNS4_1CILi1EEESB_SB_EEEEENS5_IJNSA_ILi64EEESE_SE_EEENS_12float_e4m3_tENS5_IJlSB_lEEENS_12float_e5m2_tENS5_IJSB_llEEENS4_8TiledMMAINS4_8MMA_AtomIJNS4_10MMA_TraitsINS4_19SM100_MMA_F8F6F4_SSEJSG_SI_fSE_SE_NS4_17integral_constantINS4_4UMMA5MajorELSQ_0EEENSO_ISQ_LSQ_1EEENSO_INSP_7ScaleInELST_0EEESU_EEEEEENS4_6LayoutISC_NS5_IJNSA_ILi0EEESY_SY_EEEEENS5_IJNS4_10UnderscoreES11_S11_EEEEENS4_13SM90_TMA_LOADENS4_14ComposedLayoutINS4_7SwizzleILi2ELi4ELi3EEENS4_18smem_ptr_flag_bitsILi8EEENSX_INS5_IJNSA_ILi8EEESE_EEENS5_IJSE_SB_EEEEEEEvNS4_8identityES14_NS15_IS17_S19_NSX_INS5_IJSE_S1A_EEENS5_IJSB_SE_EEEEEEEvS1F_EENS_8epilogue10collective18CollectiveEpilogueINS1L_23Sm100TmaWarpSpecializedILi1ELi1ELi32ELb0ELb0EEEJSF_NS5_IJNSX_ISE_SB_EES1Q_EEESG_SH_SG_SH_NS1L_6fusion15FusionCallbacksIS1P_NS1S_17LinearCombinationISG_fSG_fLNS_15FloatRoundStyleE2EEESF_S1R_JEEENS4_5SM1004TMEM4LOAD26SM100_TMEM_LOAD_16dp32b32xES14_S1E_NS4_39AutoVectorizingCopyWithAssumedAlignmentILi128EEENS4_14SM90_TMA_STOREES1E_S23_S23_EEEvvEEEEvNT_6ParamsE:
	.zero		2944


//--------------------- SYMBOLS --------------------------

	.type		.nv.reservedSmem.offset0,@object
	.size		.nv.reservedSmem.offset0,0x4
	.type		.nv.reservedSmem.cap,@object
	.size		.nv.reservedSmem.cap,0x4
	.type		__assertfail,@function
